//
// Generated by NVIDIA NVVM Compiler
//
// Compiler Build ID: CL-36424714
// Cuda compilation tools, release 13.0, V13.0.88
// Based on NVVM 20.0.0
//

.version 9.0
.target sm_100
.address_size 64

	// .globl	_Z6cal_piPfifii

.visible .entry _Z6cal_piPfifii(
	.param .u64 .ptr .align 1 _Z6cal_piPfifii_param_0,
	.param .u32 _Z6cal_piPfifii_param_1,
	.param .f32 _Z6cal_piPfifii_param_2,
	.param .u32 _Z6cal_piPfifii_param_3,
	.param .u32 _Z6cal_piPfifii_param_4
)
{
	.reg .pred 	%p<7>;
	.reg .b32 	%r<34>;
	.reg .b32 	%f<29>;
	.reg .b64 	%rd<5>;
	.reg .b64 	%fd<44>;

	ld.param.u64 	%rd2, [_Z6cal_piPfifii_param_0];
	ld.param.u32 	%r12, [_Z6cal_piPfifii_param_1];
	ld.param.f32 	%f9, [_Z6cal_piPfifii_param_2];
	ld.param.u32 	%r13, [_Z6cal_piPfifii_param_3];
	ld.param.u32 	%r14, [_Z6cal_piPfifii_param_4];
	mov.u32 	%r15, %ctaid.x;
	mov.u32 	%r16, %ntid.x;
	mov.u32 	%r17, %tid.x;
	mad.lo.s32 	%r32, %r15, %r16, %r17;
	setp.ge.s32 	%p1, %r32, %r12;
	@%p1 bra 	$L__BB0_7;
	cvta.to.global.u64 	%rd3, %rd2;
	cvt.f64.f32 	%fd1, %f9;
	mul.wide.s32 	%rd4, %r32, 4;
	add.s64 	%rd1, %rd3, %rd4;
	mul.lo.s32 	%r2, %r14, %r13;
	ld.global.f32 	%f28, [%rd1];
	add.s32 	%r18, %r32, %r2;
	max.s32 	%r19, %r12, %r18;
	setp.lt.s32 	%p2, %r18, %r12;
	selp.u32 	%r20, 1, 0, %p2;
	add.s32 	%r21, %r18, %r20;
	sub.s32 	%r22, %r19, %r21;
	div.u32 	%r23, %r22, %r2;
	add.s32 	%r3, %r23, %r20;
	and.b32  	%r24, %r3, 3;
	setp.eq.s32 	%p3, %r24, 3;
	@%p3 bra 	$L__BB0_4;
	add.s32 	%r25, %r3, 1;
	and.b32  	%r26, %r25, 3;
	neg.s32 	%r30, %r26;
$L__BB0_3:
	.pragma "nounroll";
	cvt.rn.f64.s32 	%fd2, %r32;
	add.f64 	%fd3, %fd2, 0d3FE0000000000000;
	mul.f64 	%fd4, %fd3, %fd1;
	cvt.rn.f32.f64 	%f11, %fd4;
	mul.f32 	%f12, %f11, %f11;
	cvt.f64.f32 	%fd5, %f12;
	add.f64 	%fd6, %fd5, 0d3FF0000000000000;
	mov.f64 	%fd7, 0d4010000000000000;
	div.rn.f64 	%fd8, %fd7, %fd6;
	cvt.f64.f32 	%fd9, %f28;
	add.f64 	%fd10, %fd8, %fd9;
	cvt.rn.f32.f64 	%f28, %fd10;
	add.s32 	%r32, %r32, %r2;
	add.s32 	%r30, %r30, 1;
	setp.ne.s32 	%p4, %r30, 0;
	@%p4 bra 	$L__BB0_3;
$L__BB0_4:
	setp.lt.u32 	%p5, %r3, 3;
	@%p5 bra 	$L__BB0_6;
$L__BB0_5:
	cvt.rn.f64.s32 	%fd11, %r32;
	add.f64 	%fd12, %fd11, 0d3FE0000000000000;
	mul.f64 	%fd13, %fd12, %fd1;
	cvt.rn.f32.f64 	%f13, %fd13;
	mul.f32 	%f14, %f13, %f13;
	cvt.f64.f32 	%fd14, %f14;
	add.f64 	%fd15, %fd14, 0d3FF0000000000000;
	mov.f64 	%fd16, 0d4010000000000000;
	div.rn.f64 	%fd17, %fd16, %fd15;
	cvt.f64.f32 	%fd18, %f28;
	add.f64 	%fd19, %fd17, %fd18;
	cvt.rn.f32.f64 	%f15, %fd19;
	add.s32 	%r27, %r32, %r2;
	cvt.rn.f64.s32 	%fd20, %r27;
	add.f64 	%fd21, %fd20, 0d3FE0000000000000;
	mul.f64 	%fd22, %fd21, %fd1;
	cvt.rn.f32.f64 	%f16, %fd22;
	mul.f32 	%f17, %f16, %f16;
	cvt.f64.f32 	%fd23, %f17;
	add.f64 	%fd24, %fd23, 0d3FF0000000000000;
	div.rn.f64 	%fd25, %fd16, %fd24;
	cvt.f64.f32 	%fd26, %f15;
	add.f64 	%fd27, %fd25, %fd26;
	cvt.rn.f32.f64 	%f18, %fd27;
	add.s32 	%r28, %r27, %r2;
	cvt.rn.f64.s32 	%fd28, %r28;
	add.f64 	%fd29, %fd28, 0d3FE0000000000000;
	mul.f64 	%fd30, %fd29, %fd1;
	cvt.rn.f32.f64 	%f19, %fd30;
	mul.f32 	%f20, %f19, %f19;
	cvt.f64.f32 	%fd31, %f20;
	add.f64 	%fd32, %fd31, 0d3FF0000000000000;
	div.rn.f64 	%fd33, %fd16, %fd32;
	cvt.f64.f32 	%fd34, %f18;
	add.f64 	%fd35, %fd33, %fd34;
	cvt.rn.f32.f64 	%f21, %fd35;
	add.s32 	%r29, %r28, %r2;
	cvt.rn.f64.s32 	%fd36, %r29;
	add.f64 	%fd37, %fd36, 0d3FE0000000000000;
	mul.f64 	%fd38, %fd37, %fd1;
	cvt.rn.f32.f64 	%f22, %fd38;
	mul.f32 	%f23, %f22, %f22;
	cvt.f64.f32 	%fd39, %f23;
	add.f64 	%fd40, %fd39, 0d3FF0000000000000;
	div.rn.f64 	%fd41, %fd16, %fd40;
	cvt.f64.f32 	%fd42, %f21;
	add.f64 	%fd43, %fd41, %fd42;
	cvt.rn.f32.f64 	%f28, %fd43;
	add.s32 	%r32, %r29, %r2;
	setp.lt.s32 	%p6, %r32, %r12;
	@%p6 bra 	$L__BB0_5;
$L__BB0_6:
	st.global.f32 	[%rd1], %f28;
$L__BB0_7:
	ret;

}
	// .globl	_Z8cal_pi_dPdidii
.visible .entry _Z8cal_pi_dPdidii(
	.param .u64 .ptr .align 1 _Z8cal_pi_dPdidii_param_0,
	.param .u32 _Z8cal_pi_dPdidii_param_1,
	.param .f64 _Z8cal_pi_dPdidii_param_2,
	.param .u32 _Z8cal_pi_dPdidii_param_3,
	.param .u32 _Z8cal_pi_dPdidii_param_4
)
{
	.reg .pred 	%p<7>;
	.reg .b32 	%r<34>;
	.reg .b64 	%rd<5>;
	.reg .b64 	%fd<46>;

	ld.param.u64 	%rd2, [_Z8cal_pi_dPdidii_param_0];
	ld.param.u32 	%r12, [_Z8cal_pi_dPdidii_param_1];
	ld.param.f64 	%fd9, [_Z8cal_pi_dPdidii_param_2];
	ld.param.u32 	%r13, [_Z8cal_pi_dPdidii_param_3];
	ld.param.u32 	%r14, [_Z8cal_pi_dPdidii_param_4];
	mov.u32 	%r15, %ctaid.x;
	mov.u32 	%r16, %ntid.x;
	mov.u32 	%r17, %tid.x;
	mad.lo.s32 	%r32, %r15, %r16, %r17;
	setp.ge.s32 	%p1, %r32, %r12;
	@%p1 bra 	$L__BB1_7;
	cvta.to.global.u64 	%rd3, %rd2;
	mul.wide.s32 	%rd4, %r32, 8;
	add.s64 	%rd1, %rd3, %rd4;
	mul.lo.s32 	%r2, %r14, %r13;
	ld.global.f64 	%fd45, [%rd1];
	add.s32 	%r18, %r32, %r2;
	max.s32 	%r19, %r12, %r18;
	setp.lt.s32 	%p2, %r18, %r12;
	selp.u32 	%r20, 1, 0, %p2;
	add.s32 	%r21, %r18, %r20;
	sub.s32 	%r22, %r19, %r21;
	div.u32 	%r23, %r22, %r2;
	add.s32 	%r3, %r23, %r20;
	and.b32  	%r24, %r3, 3;
	setp.eq.s32 	%p3, %r24, 3;
	@%p3 bra 	$L__BB1_4;
	add.s32 	%r25, %r3, 1;
	and.b32  	%r26, %r25, 3;
	neg.s32 	%r30, %r26;
$L__BB1_3:
	.pragma "nounroll";
	cvt.rn.f64.s32 	%fd11, %r32;
	add.f64 	%fd12, %fd11, 0d3FE0000000000000;
	mul.f64 	%fd13, %fd9, %fd12;
	fma.rn.f64 	%fd14, %fd13, %fd13, 0d3FF0000000000000;
	mov.f64 	%fd15, 0d4010000000000000;
	div.rn.f64 	%fd16, %fd15, %fd14;
	add.f64 	%fd45, %fd16, %fd45;
	add.s32 	%r32, %r32, %r2;
	add.s32 	%r30, %r30, 1;
	setp.ne.s32 	%p4, %r30, 0;
	@%p4 bra 	$L__BB1_3;
$L__BB1_4:
	setp.lt.u32 	%p5, %r3, 3;
	@%p5 bra 	$L__BB1_6;
$L__BB1_5:
	cvt.rn.f64.s32 	%fd17, %r32;
	add.f64 	%fd18, %fd17, 0d3FE0000000000000;
	mul.f64 	%fd19, %fd9, %fd18;
	fma.rn.f64 	%fd20, %fd19, %fd19, 0d3FF0000000000000;
	mov.f64 	%fd21, 0d4010000000000000;
	div.rn.f64 	%fd22, %fd21, %fd20;
	add.f64 	%fd23, %fd22, %fd45;
	add.s32 	%r27, %r32, %r2;
	cvt.rn.f64.s32 	%fd24, %r27;
	add.f64 	%fd25, %fd24, 0d3FE0000000000000;
	mul.f64 	%fd26, %fd9, %fd25;
	fma.rn.f64 	%fd27, %fd26, %fd26, 0d3FF0000000000000;
	div.rn.f64 	%fd28, %fd21, %fd27;
	add.f64 	%fd29, %fd28, %fd23;
	add.s32 	%r28, %r27, %r2;
	cvt.rn.f64.s32 	%fd30, %r28;
	add.f64 	%fd31, %fd30, 0d3FE0000000000000;
	mul.f64 	%fd32, %fd9, %fd31;
	fma.rn.f64 	%fd33, %fd32, %fd32, 0d3FF0000000000000;
	div.rn.f64 	%fd34, %fd21, %fd33;
	add.f64 	%fd35, %fd34, %fd29;
	add.s32 	%r29, %r28, %r2;
	cvt.rn.f64.s32 	%fd36, %r29;
	add.f64 	%fd37, %fd36, 0d3FE0000000000000;
	mul.f64 	%fd38, %fd9, %fd37;
	fma.rn.f64 	%fd39, %fd38, %fd38, 0d3FF0000000000000;
	div.rn.f64 	%fd40, %fd21, %fd39;
	add.f64 	%fd45, %fd40, %fd35;
	add.s32 	%r32, %r29, %r2;
	setp.lt.s32 	%p6, %r32, %r12;
	@%p6 bra 	$L__BB1_5;
$L__BB1_6:
	st.global.f64 	[%rd1], %fd45;
$L__BB1_7:
	ret;

}


// ===== COMPILED SASS (sm_100) =====

	.target	sm_100

	.elftype	@"ET_EXEC"


//--------------------- .note.nv.tkinfo           --------------------------
	.section	.note.nv.tkinfo,"",@"SHT_NOTE"
	.sectionflags	@"SHF_NOTE_NV_TKINFO"
	.tkinfo
        /*0018*/ 	.word	0x00000002
        /*0030*/ 	.string	""
        /*0030*/ 	.string	"ptxas"
        /*0030*/ 	.string	"Cuda compilation tools, release 13.0, V13.0.88"
        /*0030*/ 	.string	"Build cuda_13.0.r13.0/compiler.36424714_0"
        /*0030*/ 	.string	"-arch sm_100 -m 64 "



//--------------------- .note.nv.cuinfo           --------------------------
	.section	.note.nv.cuinfo,"",@"SHT_NOTE"
	.sectionflags	@"SHF_NOTE_NV_CUINFO"
        /*0018*/ 	.short	0x0002
        /*001a*/ 	.short	0x0064
        /*001c*/ 	.short	0x0082
	.zero		2


//--------------------- .nv.info                  --------------------------
	.section	.nv.info,"",@"SHT_CUDA_INFO"
	.align	4


	//----- nvinfo : EIATTR_REGCOUNT
	.align		4
        /*0000*/ 	.byte	0x04, 0x2f
        /*0002*/ 	.short	(.L_1 - .L_0)
	.align		4
.L_0:
        /*0004*/ 	.word	index@(_Z6cal_piPfifii)
        /*0008*/ 	.word	0x00000020


	//----- nvinfo : EIATTR_FRAME_SIZE
	.align		4
.L_1:
        /*000c*/ 	.byte	0x04, 0x11
        /*000e*/ 	.short	(.L_3 - .L_2)
	.align		4
.L_2:
        /*0010*/ 	.word	index@($__internal_1_$__cuda_sm20_div_rn_f64_full)
        /*0014*/ 	.word	0x00000000


	//----- nvinfo : EIATTR_FRAME_SIZE
	.align		4
.L_3:
        /*0018*/ 	.byte	0x04, 0x11
        /*001a*/ 	.short	(.L_5 - .L_4)
	.align		4
.L_4:
        /*001c*/ 	.word	index@(_Z6cal_piPfifii)
        /*0020*/ 	.word	0x00000000


	//----- nvinfo : EIATTR_REGCOUNT
	.align		4
.L_5:
        /*0024*/ 	.byte	0x04, 0x2f
        /*0026*/ 	.short	(.L_7 - .L_6)
	.align		4
.L_6:
        /*0028*/ 	.word	index@(_Z8cal_pi_dPdidii)
        /*002c*/ 	.word	0x0000001e


	//----- nvinfo : EIATTR_FRAME_SIZE
	.align		4
.L_7:
        /*0030*/ 	.byte	0x04, 0x11
        /*0032*/ 	.short	(.L_9 - .L_8)
	.align		4
.L_8:
        /*0034*/ 	.word	index@($__internal_0_$__cuda_sm20_div_rn_f64_full)
        /*0038*/ 	.word	0x00000000


	//----- nvinfo : EIATTR_FRAME_SIZE
	.align		4
.L_9:
        /*003c*/ 	.byte	0x04, 0x11
        /*003e*/ 	.short	(.L_11 - .L_10)
	.align		4
.L_10:
        /*0040*/ 	.word	index@(_Z8cal_pi_dPdidii)
        /*0044*/ 	.word	0x00000000


	//----- nvinfo : EIATTR_MIN_STACK_SIZE
	.align		4
.L_11:
        /*0048*/ 	.byte	0x04, 0x12
        /*004a*/ 	.short	(.L_13 - .L_12)
	.align		4
.L_12:
        /*004c*/ 	.word	index@(_Z8cal_pi_dPdidii)
        /*0050*/ 	.word	0x00000000


	//----- nvinfo : EIATTR_MIN_STACK_SIZE
	.align		4
.L_13:
        /*0054*/ 	.byte	0x04, 0x12
        /*0056*/ 	.short	(.L_15 - .L_14)
	.align		4
.L_14:
        /*0058*/ 	.word	index@(_Z6cal_piPfifii)
        /*005c*/ 	.word	0x00000000
.L_15:


//--------------------- .nv.compat                --------------------------
	.section	.nv.compat,"",@"SHT_CUDA_COMPAT_INFO"
	.align	4
        /*0000*/ 	.byte	0x02, 0x09, 0x00, 0x00, 0x02, 0x02, 0x01, 0x00, 0x02, 0x05, 0x05, 0x00, 0x03, 0x07, 0x01, 0x01
        /*0010*/ 	.byte	0x02, 0x03, 0x00, 0x00, 0x02, 0x06, 0x01, 0x00, 0x04, 0x0b, 0x08, 0x00, 0x01, 0x00, 0x00, 0x00
        /*0020*/ 	.byte	0x00, 0x00, 0x00, 0x00


//--------------------- .nv.info._Z8cal_pi_dPdidii --------------------------
	.section	.nv.info._Z8cal_pi_dPdidii,"",@"SHT_CUDA_INFO"
	.sectionflags	@""
	.align	4


	//----- nvinfo : EIATTR_CUDA_API_VERSION
	.align		4
        /*0000*/ 	.byte	0x04, 0x37
        /*0002*/ 	.short	(.L_17 - .L_16)
.L_16:
        /*0004*/ 	.word	0x00000082


	//----- nvinfo : EIATTR_KPARAM_INFO
	.align		4
.L_17:
        /*0008*/ 	.byte	0x04, 0x17
        /*000a*/ 	.short	(.L_19 - .L_18)
.L_18:
        /*000c*/ 	.word	0x00000000
        /*0010*/ 	.short	0x0004
        /*0012*/ 	.short	0x001c
        /*0014*/ 	.byte	0x00, 0xf0, 0x11, 0x00


	//----- nvinfo : EIATTR_KPARAM_INFO
	.align		4
.L_19:
        /*0018*/ 	.byte	0x04, 0x17
        /*001a*/ 	.short	(.L_21 - .L_20)
.L_20:
        /*001c*/ 	.word	0x00000000
        /*0020*/ 	.short	0x0003
        /*0022*/ 	.short	0x0018
        /*0024*/ 	.byte	0x00, 0xf0, 0x11, 0x00


	//----- nvinfo : EIATTR_KPARAM_INFO
	.align		4
.L_21:
        /*0028*/ 	.byte	0x04, 0x17
        /*002a*/ 	.short	(.L_23 - .L_22)
.L_22:
        /*002c*/ 	.word	0x00000000
        /*0030*/ 	.short	0x0002
        /*0032*/ 	.short	0x0010
        /*0034*/ 	.byte	0x00, 0xf0, 0x21, 0x00


	//----- nvinfo : EIATTR_KPARAM_INFO
	.align		4
.L_23:
        /*0038*/ 	.byte	0x04, 0x17
        /*003a*/ 	.short	(.L_25 - .L_24)
.L_24:
        /*003c*/ 	.word	0x00000000
        /*0040*/ 	.short	0x0001
        /*0042*/ 	.short	0x0008
        /*0044*/ 	.byte	0x00, 0xf0, 0x11, 0x00


	//----- nvinfo : EIATTR_KPARAM_INFO
	.align		4
.L_25:
        /*0048*/ 	.byte	0x04, 0x17
        /*004a*/ 	.short	(.L_27 - .L_26)
.L_26:
        /*004c*/ 	.word	0x00000000
        /*0050*/ 	.short	0x0000
        /*0052*/ 	.short	0x0000
        /*0054*/ 	.byte	0x00, 0xf5, 0x21, 0x00


	//----- nvinfo : EIATTR_SPARSE_MMA_MASK
	.align		4
.L_27:
        /*0058*/ 	.byte	0x03, 0x50
        /*005a*/ 	.short	0x0000


	//----- nvinfo : EIATTR_MAXREG_COUNT
	.align		4
        /*005c*/ 	.byte	0x03, 0x1b
        /*005e*/ 	.short	0x00ff


	//----- nvinfo : EIATTR_MERCURY_ISA_VERSION
	.align		4
        /*0060*/ 	.byte	0x03, 0x5f
        /*0062*/ 	.short	0x0101


	//----- nvinfo : EIATTR_VRC_CTA_INIT_COUNT
	.align		4
        /*0064*/ 	.byte	0x02, 0x4a
	.zero		1
	.zero		1


	//----- nvinfo : EIATTR_EXIT_INSTR_OFFSETS
	.align		4
        /*0068*/ 	.byte	0x04, 0x1c
        /*006a*/ 	.short	(.L_29 - .L_28)


	//   ....[0]....
.L_28:
        /*006c*/ 	.word	0x00000070


	//   ....[1]....
        /*0070*/ 	.word	0x00000b60


	//----- nvinfo : EIATTR_CRS_STACK_SIZE
	.align		4
.L_29:
        /*0074*/ 	.byte	0x04, 0x1e
        /*0076*/ 	.short	(.L_31 - .L_30)
.L_30:
        /*0078*/ 	.word	0x00000000


	//----- nvinfo : EIATTR_CBANK_PARAM_SIZE
	.align		4
.L_31:
        /*007c*/ 	.byte	0x03, 0x19
        /*007e*/ 	.short	0x0020


	//----- nvinfo : EIATTR_PARAM_CBANK
	.align		4
        /*0080*/ 	.byte	0x04, 0x0a
        /*0082*/ 	.short	(.L_33 - .L_32)
	.align		4
.L_32:
        /*0084*/ 	.word	index@(.nv.constant0._Z8cal_pi_dPdidii)
        /*0088*/ 	.short	0x0380
        /*008a*/ 	.short	0x0020


	//----- nvinfo : EIATTR_SW_WAR
	.align		4
.L_33:
        /*008c*/ 	.byte	0x04, 0x36
        /*008e*/ 	.short	(.L_35 - .L_34)
.L_34:
        /*0090*/ 	.word	0x00000008
.L_35:


//--------------------- .nv.info._Z6cal_piPfifii  --------------------------
	.section	.nv.info._Z6cal_piPfifii,"",@"SHT_CUDA_INFO"
	.sectionflags	@""
	.align	4


	//----- nvinfo : EIATTR_CUDA_API_VERSION
	.align		4
        /*0000*/ 	.byte	0x04, 0x37
        /*0002*/ 	.short	(.L_37 - .L_36)
.L_36:
        /*0004*/ 	.word	0x00000082


	//----- nvinfo : EIATTR_KPARAM_INFO
	.align		4
.L_37:
        /*0008*/ 	.byte	0x04, 0x17
        /*000a*/ 	.short	(.L_39 - .L_38)
.L_38:
        /*000c*/ 	.word	0x00000000
        /*0010*/ 	.short	0x0004
        /*0012*/ 	.short	0x0014
        /*0014*/ 	.byte	0x00, 0xf0, 0x11, 0x00


	//----- nvinfo : EIATTR_KPARAM_INFO
	.align		4
.L_39:
        /*0018*/ 	.byte	0x04, 0x17
        /*001a*/ 	.short	(.L_41 - .L_40)
.L_40:
        /*001c*/ 	.word	0x00000000
        /*0020*/ 	.short	0x0003
        /*0022*/ 	.short	0x0010
        /*0024*/ 	.byte	0x00, 0xf0, 0x11, 0x00


	//----- nvinfo : EIATTR_KPARAM_INFO
	.align		4
.L_41:
        /*0028*/ 	.byte	0x04, 0x17
        /*002a*/ 	.short	(.L_43 - .L_42)
.L_42:
        /*002c*/ 	.word	0x00000000
        /*0030*/ 	.short	0x0002
        /*0032*/ 	.short	0x000c
        /*0034*/ 	.byte	0x00, 0xf0, 0x11, 0x00


	//----- nvinfo : EIATTR_KPARAM_INFO
	.align		4
.L_43:
        /*0038*/ 	.byte	0x04, 0x17
        /*003a*/ 	.short	(.L_45 - .L_44)
.L_44:
        /*003c*/ 	.word	0x00000000
        /*0040*/ 	.short	0x0001
        /*0042*/ 	.short	0x0008
        /*0044*/ 	.byte	0x00, 0xf0, 0x11, 0x00


	//----- nvinfo : EIATTR_KPARAM_INFO
	.align		4
.L_45:
        /*0048*/ 	.byte	0x04, 0x17
        /*004a*/ 	.short	(.L_47 - .L_46)
.L_46:
        /*004c*/ 	.word	0x00000000
        /*0050*/ 	.short	0x0000
        /*0052*/ 	.short	0x0000
        /*0054*/ 	.byte	0x00, 0xf5, 0x21, 0x00


	//----- nvinfo : EIATTR_SPARSE_MMA_MASK
	.align		4
.L_47:
        /*0058*/ 	.byte	0x03, 0x50
        /*005a*/ 	.short	0x0000


	//----- nvinfo : EIATTR_MAXREG_COUNT
	.align		4
        /*005c*/ 	.byte	0x03, 0x1b
        /*005e*/ 	.short	0x00ff


	//----- nvinfo : EIATTR_MERCURY_ISA_VERSION
	.align		4
        /*0060*/ 	.byte	0x03, 0x5f
        /*0062*/ 	.short	0x0101


	//----- nvinfo : EIATTR_VRC_CTA_INIT_COUNT
	.align		4
        /*0064*/ 	.byte	0x02, 0x4a
	.zero		1
	.zero		1


	//----- nvinfo : EIATTR_EXIT_INSTR_OFFSETS
	.align		4
        /*0068*/ 	.byte	0x04, 0x1c
        /*006a*/ 	.short	(.L_49 - .L_48)


	//   ....[0]....
.L_48:
        /*006c*/ 	.word	0x00000070


	//   ....[1]....
        /*0070*/ 	.word	0x00000cf0


	//----- nvinfo : EIATTR_CRS_STACK_SIZE
	.align		4
.L_49:
        /*0074*/ 	.byte	0x04, 0x1e
        /*0076*/ 	.short	(.L_51 - .L_50)
.L_50:
        /*0078*/ 	.word	0x00000000


	//----- nvinfo : EIATTR_CBANK_PARAM_SIZE
	.align		4
.L_51:
        /*007c*/ 	.byte	0x03, 0x19
        /*007e*/ 	.short	0x0018


	//----- nvinfo : EIATTR_PARAM_CBANK
	.align		4
        /*0080*/ 	.byte	0x04, 0x0a
        /*0082*/ 	.short	(.L_53 - .L_52)
	.align		4
.L_52:
        /*0084*/ 	.word	index@(.nv.constant0._Z6cal_piPfifii)
        /*0088*/ 	.short	0x0380
        /*008a*/ 	.short	0x0018


	//----- nvinfo : EIATTR_SW_WAR
	.align		4
.L_53:
        /*008c*/ 	.byte	0x04, 0x36
        /*008e*/ 	.short	(.L_55 - .L_54)
.L_54:
        /*0090*/ 	.word	0x00000008
.L_55:


//--------------------- .nv.callgraph             --------------------------
	.section	.nv.callgraph,"",@"SHT_CUDA_CALLGRAPH"
	.align	4
	.sectionentsize	8
	.align		4
        /*0000*/ 	.word	0x00000000
	.align		4
        /*0004*/ 	.word	0xffffffff
	.align		4
        /*0008*/ 	.word	0x00000000
	.align		4
        /*000c*/ 	.word	0xfffffffe
	.align		4
        /*0010*/ 	.word	0x00000000
	.align		4
        /*0014*/ 	.word	0xfffffffd
	.align		4
        /*0018*/ 	.word	0x00000000
	.align		4
        /*001c*/ 	.word	0xfffffffc


//--------------------- .text._Z8cal_pi_dPdidii   --------------------------
	.section	.text._Z8cal_pi_dPdidii,"ax",@progbits
	.align	128
        .global         _Z8cal_pi_dPdidii
        .type           _Z8cal_pi_dPdidii,@function
        .size           _Z8cal_pi_dPdidii,(.L_x_46 - _Z8cal_pi_dPdidii)
        .other          _Z8cal_pi_dPdidii,@"STO_CUDA_ENTRY STV_DEFAULT"
_Z8cal_pi_dPdidii:
.text._Z8cal_pi_dPdidii:
[----:B------:R-:W-:Y:S01]  /*0000*/  LDC R1, c[0x0][0x37c] ;  /* 0x0000df00ff017b82 */ /* 0x000fe20000000800 */
[----:B------:R-:W0:Y:S07]  /*0010*/  S2R R0, SR_TID.X ;  /* 0x0000000000007919 */ /* 0x000e2e0000002100 */
[----:B------:R-:W0:Y:S01]  /*0020*/  S2UR UR4, SR_CTAID.X ;  /* 0x00000000000479c3 */ /* 0x000e220000002500 */
[----:B------:R-:W1:Y:S07]  /*0030*/  LDCU UR8, c[0x0][0x388] ;  /* 0x00007100ff0877ac */ /* 0x000e6e0008000800 */
[----:B------:R-:W0:Y:S02]  /*0040*/  LDC R25, c[0x0][0x360] ;  /* 0x0000d800ff197b82 */ /* 0x000e240000000800 */
[----:B0-----:R-:W-:-:S05]  /*0050*/  IMAD R25, R25, UR4, R0 ;  /* 0x0000000419197c24 */ /* 0x001fca000f8e0200 */
[----:B-1----:R-:W-:-:S13]  /*0060*/  ISETP.GE.AND P0, PT, R25, UR8, PT ;  /* 0x0000000819007c0c */ /* 0x002fda000bf06270 */
[----:B------:R-:W-:Y:S05]  /*0070*/  @P0 EXIT ;  /* 0x000000000000094d */ /* 0x000fea0003800000 */
[----:B------:R-:W0:Y:S01]  /*0080*/  LDC.64 R6, c[0x0][0x380] ;  /* 0x0000e000ff067b82 */ /* 0x000e220000000a00 */
[----:B------:R-:W1:Y:S01]  /*0090*/  LDCU.64 UR6, c[0x0][0x358] ;  /* 0x00006b00ff0677ac */ /* 0x000e620008000a00 */
[----:B------:R-:W2:Y:S01]  /*00a0*/  LDCU.64 UR4, c[0x0][0x398] ;  /* 0x00007300ff0477ac */ /* 0x000ea20008000a00 */
[----:B------:R-:W3:Y:S01]  /*00b0*/  LDCU.64 UR10, c[0x0][0x390] ;  /* 0x00007200ff0a77ac */ /* 0x000ee20008000a00 */
[----:B0-----:R-:W-:-:S05]  /*00c0*/  IMAD.WIDE R6, R25, 0x8, R6 ;  /* 0x0000000819067825 */ /* 0x001fca00078e0206 */
[----:B-1----:R0:W5:Y:S01]  /*00d0*/  LDG.E.64 R22, desc[UR6][R6.64] ;  /* 0x0000000606167981 */ /* 0x002162000c1e1b00 */
[----:B--2---:R-:W-:Y:S01]  /*00e0*/  UIMAD UR5, UR5, UR4, URZ ;  /* 0x00000004050572a4 */ /* 0x004fe2000f8e02ff */
[----:B------:R-:W-:Y:S02]  /*00f0*/  BSSY.RECONVERGENT B0, `(.L_x_0) ;  /* 0x000003d000007945 */ /* 0x000fe40003800200 */
[----:B------:R-:W-:-:S03]  /*0100*/  UMOV UR4, URZ ;  /* 0x000000ff00047c82 */ /* 0x000fc60008000000 */
[----:B------:R-:W-:Y:S01]  /*0110*/  VIADD R0, R25, UR5 ;  /* 0x0000000519007c36 */ /* 0x000fe20008000000 */
[----:B------:R-:W-:Y:S01]  /*0120*/  ISETP.NE.U32.AND P2, PT, RZ, UR5, PT ;  /* 0x00000005ff007c0c */ /* 0x000fe2000bf45070 */
[----:B------:R-:W-:Y:S01]  /*0130*/  IMAD R9, RZ, RZ, -UR5 ;  /* 0x80000005ff097e24 */ /* 0x000fe2000f8e02ff */
[----:B------:R-:W1:Y:S02]  /*0140*/  I2F.U32.RP R4, UR5 ;  /* 0x0000000500047d06 */ /* 0x000e640008209000 */
[C---:B------:R-:W-:Y:S02]  /*0150*/  ISETP.GE.AND P0, PT, R0.reuse, UR8, PT ;  /* 0x0000000800007c0c */ /* 0x040fe4000bf06270 */
[----:B------:R-:W-:Y:S01]  /*0160*/  VIMNMX R5, PT, PT, R0, UR8, !PT ;  /* 0x0000000800057c48 */ /* 0x000fe2000ffe0100 */
[----:B------:R-:W-:Y:S01]  /*0170*/  UMOV UR8, 0x40100000 ;  /* 0x4010000000087882 */ /* 0x000fe20000000000 */
[----:B------:R-:W-:-:S04]  /*0180*/  SEL R26, RZ, 0x1, P0 ;  /* 0x00000001ff1a7807 */ /* 0x000fc80000000000 */
[----:B------:R-:W-:Y:S01]  /*0190*/  IADD3 R5, PT, PT, R5, -R0, -R26 ;  /* 0x8000000005057210 */ /* 0x000fe20007ffe81a */
[----:B-1----:R-:W1:Y:S02]  /*01a0*/  MUFU.RCP R4, R4 ;  /* 0x0000000400047308 */ /* 0x002e640000001000 */
[----:B-1----:R-:W-:-:S06]  /*01b0*/  VIADD R2, R4, 0xffffffe ;  /* 0x0ffffffe04027836 */ /* 0x002fcc0000000000 */
[----:B------:R1:W2:Y:S02]  /*01c0*/  F2I.FTZ.U32.TRUNC.NTZ R3, R2 ;  /* 0x0000000200037305 */ /* 0x0002a4000021f000 */
[----:B-1----:R-:W-:Y:S02]  /*01d0*/  IMAD.MOV.U32 R2, RZ, RZ, RZ ;  /* 0x000000ffff027224 */ /* 0x002fe400078e00ff */
[----:B--2---:R-:W-:-:S04]  /*01e0*/  IMAD R9, R9, R3, RZ ;  /* 0x0000000309097224 */ /* 0x004fc800078e02ff */
[----:B------:R-:W-:-:S06]  /*01f0*/  IMAD.HI.U32 R4, R3, R9, R2 ;  /* 0x0000000903047227 */ /* 0x000fcc00078e0002 */
[----:B------:R-:W-:-:S04]  /*0200*/  IMAD.HI.U32 R3, R4, R5, RZ ;  /* 0x0000000504037227 */ /* 0x000fc800078e00ff */
[----:B------:R-:W-:-:S04]  /*0210*/  IMAD.MOV R0, RZ, RZ, -R3 ;  /* 0x000000ffff007224 */ /* 0x000fc800078e0a03 */
[----:B------:R-:W-:-:S05]  /*0220*/  IMAD R5, R0, UR5, R5 ;  /* 0x0000000500057c24 */ /* 0x000fca000f8e0205 */
[----:B------:R-:W-:-:S13]  /*0230*/  ISETP.GE.U32.AND P0, PT, R5, UR5, PT ;  /* 0x0000000505007c0c */ /* 0x000fda000bf06070 */
[----:B------:R-:W-:Y:S02]  /*0240*/  @P0 VIADD R5, R5, -UR5 ;  /* 0x8000000505050c36 */ /* 0x000fe40008000000 */
[----:B------:R-:W-:-:S03]  /*0250*/  @P0 VIADD R3, R3, 0x1 ;  /* 0x0000000103030836 */ /* 0x000fc60000000000 */
[----:B------:R-:W-:-:S13]  /*0260*/  ISETP.GE.U32.AND P1, PT, R5, UR5, PT ;  /* 0x0000000505007c0c */ /* 0x000fda000bf26070 */
[----:B------:R-:W-:Y:S01]  /*0270*/  @P1 VIADD R3, R3, 0x1 ;  /* 0x0000000103031836 */ /* 0x000fe20000000000 */
[----:B------:R-:W-:-:S05]  /*0280*/  @!P2 LOP3.LUT R3, RZ, UR5, RZ, 0x33, !PT ;  /* 0x00000005ff03ac12 */ /* 0x000fca000f8e33ff */
[----:B------:R-:W-:-:S05]  /*0290*/  IMAD.IADD R26, R26, 0x1, R3 ;  /* 0x000000011a1a7824 */ /* 0x000fca00078e0203 */
[----:B------:R-:W-:-:S04]  /*02a0*/  LOP3.LUT R0, R26, 0x3, RZ, 0xc0, !PT ;  /* 0x000000031a007812 */ /* 0x000fc800078ec0ff */
[----:B------:R-:W-:-:S13]  /*02b0*/  ISETP.NE.AND P0, PT, R0, 0x3, PT ;  /* 0x000000030000780c */ /* 0x000fda0003f05270 */
[----:B0--3--:R-:W-:Y:S05]  /*02c0*/  @!P0 BRA `(.L_x_1) ;  /* 0x00000000007c8947 */ /* 0x009fea0003800000 */
[----:B------:R-:W-:-:S05]  /*02d0*/  VIADD R0, R26, 0x1 ;  /* 0x000000011a007836 */ /* 0x000fca0000000000 */
[----:B------:R-:W-:-:S05]  /*02e0*/  LOP3.LUT R0, R0, 0x3, RZ, 0xc0, !PT ;  /* 0x0000000300007812 */ /* 0x000fca00078ec0ff */
[----:B------:R-:W-:-:S07]  /*02f0*/  IMAD.MOV R27, RZ, RZ, -R0 ;  /* 0x000000ffff1b7224 */ /* 0x000fce00078e0a00 */
.L_x_4:
[----:B------:R-:W0:Y:S01]  /*0300*/  I2F.F64 R2, R25 ;  /* 0x0000001900027312 */ /* 0x000e220000201c00 */
[----:B------:R-:W-:Y:S01]  /*0310*/  VIADD R27, R27, 0x1 ;  /* 0x000000011b1b7836 */ /* 0x000fe20000000000 */
[----:B------:R-:W-:Y:S04]  /*0320*/  BSSY.RECONVERGENT B1, `(.L_x_2) ;  /* 0x0000016000017945 */ /* 0x000fe80003800200 */
[----:B------:R-:W-:Y:S01]  /*0330*/  ISETP.NE.AND P1, PT, R27, RZ, PT ;  /* 0x000000ff1b00720c */ /* 0x000fe20003f25270 */
[----:B0-----:R-:W-:-:S08]  /*0340*/  DADD R2, R2, 0.5 ;  /* 0x3fe0000002027429 */ /* 0x001fd00000000000 */
[----:B------:R-:W-:-:S08]  /*0350*/  DMUL R2, R2, UR10 ;  /* 0x0000000a02027c28 */ /* 0x000fd00008000000 */
[----:B------:R-:W-:Y:S01]  /*0360*/  DFMA R10, R2, R2, 1 ;  /* 0x3ff00000020a742b */ /* 0x000fe20000000002 */
[----:B------:R-:W-:-:S05]  /*0370*/  IMAD.MOV.U32 R2, RZ, RZ, 0x1 ;  /* 0x00000001ff027424 */ /* 0x000fca00078e00ff */
[----:B------:R-:W0:Y:S02]  /*0380*/  MUFU.RCP64H R3, R11 ;  /* 0x0000000b00037308 */ /* 0x000e240000001800 */
[----:B0-----:R-:W-:-:S08]  /*0390*/  DFMA R4, -R10, R2, 1 ;  /* 0x3ff000000a04742b */ /* 0x001fd00000000102 */
[----:B------:R-:W-:-:S08]  /*03a0*/  DFMA R4, R4, R4, R4 ;  /* 0x000000040404722b */ /* 0x000fd00000000004 */
[----:B------:R-:W-:-:S08]  /*03b0*/  DFMA R4, R2, R4, R2 ;  /* 0x000000040204722b */ /* 0x000fd00000000002 */
[----:B------:R-:W-:-:S08]  /*03c0*/  DFMA R2, -R10, R4, 1 ;  /* 0x3ff000000a02742b */ /* 0x000fd00000000104 */
[----:B------:R-:W-:-:S08]  /*03d0*/  DFMA R2, R4, R2, R4 ;  /* 0x000000020402722b */ /* 0x000fd00000000004 */
[----:B------:R-:W-:-:S08]  /*03e0*/  DMUL R4, R2, 4 ;  /* 0x4010000002047828 */ /* 0x000fd00000000000 */
[----:B------:R-:W-:-:S08]  /*03f0*/  DFMA R8, -R10, R4, 4 ;  /* 0x401000000a08742b */ /* 0x000fd00000000104 */
[----:B------:R-:W-:-:S10]  /*0400*/  DFMA R2, R2, R8, R4 ;  /* 0x000000080202722b */ /* 0x000fd40000000004 */
[----:B------:R-:W-:-:S05]  /*0410*/  FFMA R0, RZ, R11, R3 ;  /* 0x0000000bff007223 */ /* 0x000fca0000000003 */
[----:B------:R-:W-:-:S13]  /*0420*/  FSETP.GT.AND P0, PT, |R0|, 1.469367938527859385e-39, PT ;  /* 0x001000000000780b */ /* 0x000fda0003f04200 */
[----:B------:R-:W-:Y:S05]  /*0430*/  @P0 BRA `(.L_x_3) ;  /* 0x0000000000100947 */ /* 0x000fea0003800000 */
[----:B------:R-:W-:-:S07]  /*0440*/  MOV R2, 0x460 ;  /* 0x0000046000027802 */ /* 0x000fce0000000f00 */
[----:B-----5:R-:W-:Y:S05]  /*0450*/  CALL.REL.NOINC `($__internal_0_$__cuda_sm20_div_rn_f64_full) ;  /* 0x0000000400c47944 */ /* 0x020fea0003c00000 */
[----:B------:R-:W-:Y:S02]  /*0460*/  IMAD.MOV.U32 R2, RZ, RZ, R4 ;  /* 0x000000ffff027224 */ /* 0x000fe400078e0004 */
[----:B------:R-:W-:-:S07]  /*0470*/  IMAD.MOV.U32 R3, RZ, RZ, R5 ;  /* 0x000000ffff037224 */ /* 0x000fce00078e0005 */
.L_x_3:
[----:B------:R-:W-:Y:S05]  /*0480*/  BSYNC.RECONVERGENT B1 ;  /* 0x0000000000017941 */ /* 0x000fea0003800200 */
.L_x_2:
[----:B-----5:R-:W-:Y:S01]  /*0490*/  DADD R22, R2, R22 ;  /* 0x0000000002167229 */ /* 0x020fe20000000016 */
[----:B------:R-:W-:Y:S01]  /*04a0*/  VIADD R25, R25, UR5 ;  /* 0x0000000519197c36 */ /* 0x000fe20008000000 */
[----:B------:R-:W-:Y:S09]  /*04b0*/  @P1 BRA `(.L_x_4) ;  /* 0xfffffffc00901947 */ /* 0x000ff2000383ffff */
.L_x_1:
[----:B------:R-:W-:Y:S05]  /*04c0*/  BSYNC.RECONVERGENT B0 ;  /* 0x0000000000007941 */ /* 0x000fea0003800200 */
.L_x_0:
[----:B------:R-:W-:Y:S01]  /*04d0*/  ISETP.GE.U32.AND P0, PT, R26, 0x3, PT ;  /* 0x000000031a00780c */ /* 0x000fe20003f06070 */
[----:B------:R-:W0:Y:S01]  /*04e0*/  LDCU.64 UR10, c[0x0][0x390] ;  /* 0x00007200ff0a77ac */ /* 0x000e220008000a00 */
[----:B------:R-:W-:Y:S01]  /*04f0*/  BSSY.RECONVERGENT B0, `(.L_x_5) ;  /* 0x0000065000007945 */ /* 0x000fe20003800200 */
[----:B------:R-:W1:Y:S10]  /*0500*/  LDCU UR9, c[0x0][0x388] ;  /* 0x00007100ff0977ac */ /* 0x000e740008000800 */
[----:B------:R-:W-:Y:S05]  /*0510*/  @!P0 BRA `(.L_x_6) ;  /* 0x0000000400888947 */ /* 0x000fea0003800000 */
.L_x_15:
[----:B------:R-:W2:Y:S01]  /*0520*/  I2F.F64 R2, R25 ;  /* 0x0000001900027312 */ /* 0x000ea20000201c00 */
[----:B------:R-:W-:Y:S01]  /*0530*/  BSSY.RECONVERGENT B1, `(.L_x_7) ;  /* 0x0000015000017945 */ /* 0x000fe20003800200 */
[----:B--2---:R-:W-:-:S08]  /*0540*/  DADD R2, R2, 0.5 ;  /* 0x3fe0000002027429 */ /* 0x004fd00000000000 */
[----:B0-----:R-:W-:-:S08]  /*0550*/  DMUL R2, R2, UR10 ;  /* 0x0000000a02027c28 */ /* 0x001fd00008000000 */
        /* <DEDUP_REMOVED lines=15> */
[----:B-1---5:R-:W-:Y:S05]  /*0650*/  CALL.REL.NOINC `($__internal_0_$__cuda_sm20_div_rn_f64_full) ;  /* 0x0000000400447944 */ /* 0x022fea0003c00000 */
[----:B------:R-:W-:Y:S02]  /*0660*/  IMAD.MOV.U32 R2, RZ, RZ, R4 ;  /* 0x000000ffff027224 */ /* 0x000fe400078e0004 */
[----:B------:R-:W-:-:S07]  /*0670*/  IMAD.MOV.U32 R3, RZ, RZ, R5 ;  /* 0x000000ffff037224 */ /* 0x000fce00078e0005 */
.L_x_8:
[----:B-1----:R-:W-:Y:S05]  /*0680*/  BSYNC.RECONVERGENT B1 ;  /* 0x0000000000017941 */ /* 0x002fea0003800200 */
.L_x_7:
[----:B------:R-:W-:Y:S01]  /*0690*/  VIADD R25, R25, UR5 ;  /* 0x0000000519197c36 */ /* 0x000fe20008000000 */
[----:B------:R-:W-:Y:S01]  /*06a0*/  BSSY.RECONVERGENT B1, `(.L_x_9) ;  /* 0x0000015000017945 */ /* 0x000fe20003800200 */
[----:B-----5:R-:W-:Y:S02]  /*06b0*/  DADD R22, R2, R22 ;  /* 0x0000000002167229 */ /* 0x020fe40000000016 */
[----:B------:R-:W0:Y:S02]  /*06c0*/  I2F.F64 R4, R25 ;  /* 0x0000001900047312 */ /* 0x000e240000201c00 */
        /* <DEDUP_REMOVED lines=17> */
[----:B------:R-:W-:Y:S05]  /*07e0*/  CALL.REL.NOINC `($__internal_0_$__cuda_sm20_div_rn_f64_full) ;  /* 0x0000000000e07944 */ /* 0x000fea0003c00000 */
.L_x_10:
[----:B------:R-:W-:Y:S05]  /*07f0*/  BSYNC.RECONVERGENT B1 ;  /* 0x0000000000017941 */ /* 0x000fea0003800200 */
.L_x_9:
[----:B------:R-:W-:Y:S01]  /*0800*/  VIADD R25, R25, UR5 ;  /* 0x0000000519197c36 */ /* 0x000fe20008000000 */
[----:B------:R-:W-:Y:S01]  /*0810*/  BSSY.RECONVERGENT B1, `(.L_x_11) ;  /* 0x0000017000017945 */ /* 0x000fe20003800200 */
[----:B------:R-:W-:Y:S02]  /*0820*/  DADD R22, R22, R4 ;  /* 0x0000000016167229 */ /* 0x000fe40000000004 */
        /* <DEDUP_REMOVED lines=19> */
[----:B------:R-:W-:Y:S02]  /*0960*/  IMAD.MOV.U32 R2, RZ, RZ, R4 ;  /* 0x000000ffff027224 */ /* 0x000fe400078e0004 */
[----:B------:R-:W-:-:S07]  /*0970*/  IMAD.MOV.U32 R3, RZ, RZ, R5 ;  /* 0x000000ffff037224 */ /* 0x000fce00078e0005 */
.L_x_12:
[----:B------:R-:W-:Y:S05]  /*0980*/  BSYNC.RECONVERGENT B1 ;  /* 0x0000000000017941 */ /* 0x000fea0003800200 */
.L_x_11:
        /* <DEDUP_REMOVED lines=22> */
.L_x_14:
[----:B------:R-:W-:Y:S05]  /*0af0*/  BSYNC.RECONVERGENT B1 ;  /* 0x0000000000017941 */ /* 0x000fea0003800200 */
.L_x_13:
[----:B------:R-:W-:Y:S01]  /*0b00*/  IADD3 R25, PT, PT, R25, UR5, RZ ;  /* 0x0000000519197c10 */ /* 0x000fe2000fffe0ff */
[----:B------:R-:W-:-:S03]  /*0b10*/  DADD R22, R22, R4 ;  /* 0x0000000016167229 */ /* 0x000fc60000000004 */
[----:B------:R-:W-:-:S13]  /*0b20*/  ISETP.GE.AND P0, PT, R25, UR9, PT ;  /* 0x0000000919007c0c */ /* 0x000fda000bf06270 */
[----:B------:R-:W-:Y:S05]  /*0b30*/  @!P0 BRA `(.L_x_15) ;  /* 0xfffffff800788947 */ /* 0x000fea000383ffff */
.L_x_6:
[----:B01----:R-:W-:Y:S05]  /*0b40*/  BSYNC.RECONVERGENT B0 ;  /* 0x0000000000007941 */ /* 0x003fea0003800200 */
.L_x_5:
[----:B-----5:R-:W-:Y:S01]  /*0b50*/  STG.E.64 desc[UR6][R6.64], R22 ;  /* 0x0000001606007986 */ /* 0x020fe2000c101b06 */
[----:B------:R-:W-:Y:S05]  /*0b60*/  EXIT ;  /* 0x000000000000794d */ /* 0x000fea0003800000 */
        .weak           $__internal_0_$__cuda_sm20_div_rn_f64_full
        .type           $__internal_0_$__cuda_sm20_div_rn_f64_full,@function
        .size           $__internal_0_$__cuda_sm20_div_rn_f64_full,(.L_x_46 - $__internal_0_$__cuda_sm20_div_rn_f64_full)
$__internal_0_$__cuda_sm20_div_rn_f64_full:
[C---:B------:R-:W-:Y:S01]  /*0b70*/  FSETP.GEU.AND P0, PT, |R11|.reuse, 1.469367938527859385e-39, PT ;  /* 0x001000000b00780b */ /* 0x040fe20003f0e200 */
[----:B------:R-:W-:Y:S01]  /*0b80*/  IMAD.MOV.U32 R4, RZ, RZ, 0x1 ;  /* 0x00000001ff047424 */ /* 0x000fe200078e00ff */
[C---:B------:R-:W-:Y:S01]  /*0b90*/  LOP3.LUT R8, R11.reuse, 0x800fffff, RZ, 0xc0, !PT ;  /* 0x800fffff0b087812 */ /* 0x040fe200078ec0ff */
[----:B------:R-:W-:Y:S01]  /*0ba0*/  IMAD.U32 R13, RZ, RZ, UR8 ;  /* 0x00000008ff0d7e24 */ /* 0x000fe2000f8e00ff */
[----:B------:R-:W-:Y:S01]  /*0bb0*/  LOP3.LUT R0, R11, 0x7ff00000, RZ, 0xc0, !PT ;  /* 0x7ff000000b007812 */ /* 0x000fe200078ec0ff */
[----:B------:R-:W-:Y:S01]  /*0bc0*/  IMAD.U32 R12, RZ, RZ, UR4 ;  /* 0x00000004ff0c7e24 */ /* 0x000fe2000f8e00ff */
[----:B------:R-:W-:Y:S01]  /*0bd0*/  LOP3.LUT R9, R8, 0x3ff00000, RZ, 0xfc, !PT ;  /* 0x3ff0000008097812 */ /* 0x000fe200078efcff */
[----:B------:R-:W-:Y:S01]  /*0be0*/  IMAD.MOV.U32 R8, RZ, RZ, R10 ;  /* 0x000000ffff087224 */ /* 0x000fe200078e000a */
[----:B------:R-:W-:Y:S01]  /*0bf0*/  LOP3.LUT R3, R13, 0x7ff00000, RZ, 0xc0, !PT ;  /* 0x7ff000000d037812 */ /* 0x000fe200078ec0ff */
[----:B------:R-:W-:-:S03]  /*0c00*/  IMAD.MOV.U32 R14, RZ, RZ, R12 ;  /* 0x000000ffff0e7224 */ /* 0x000fc600078e000c */
[----:B------:R-:W-:Y:S01]  /*0c10*/  ISETP.GE.U32.AND P2, PT, R3, R0, PT ;  /* 0x000000000300720c */ /* 0x000fe20003f46070 */
[----:B------:R-:W-:-:S06]  /*0c20*/  @!P0 DMUL R8, R10, 8.98846567431157953865e+307 ;  /* 0x7fe000000a088828 */ /* 0x000fcc0000000000 */
[----:B------:R-:W0:Y:S02]  /*0c30*/  MUFU.RCP64H R5, R9 ;  /* 0x0000000900057308 */ /* 0x000e240000001800 */
[----:B0-----:R-:W-:-:S08]  /*0c40*/  DFMA R18, R4, -R8, 1 ;  /* 0x3ff000000412742b */ /* 0x001fd00000000808 */
[----:B------:R-:W-:-:S08]  /*0c50*/  DFMA R18, R18, R18, R18 ;  /* 0x000000121212722b */ /* 0x000fd00000000012 */
[----:B------:R-:W-:Y:S01]  /*0c60*/  DFMA R18, R4, R18, R4 ;  /* 0x000000120412722b */ /* 0x000fe20000000004 */
[----:B------:R-:W-:Y:S02]  /*0c70*/  IMAD.MOV.U32 R4, RZ, RZ, 0x1ca00000 ;  /* 0x1ca00000ff047424 */ /* 0x000fe400078e00ff */
[----:B------:R-:W-:-:S03]  /*0c80*/  IMAD.MOV.U32 R5, RZ, RZ, R3 ;  /* 0x000000ffff057224 */ /* 0x000fc600078e0003 */
[----:B------:R-:W-:Y:S02]  /*0c90*/  SEL R15, R4, 0x63400000, !P2 ;  /* 0x63400000040f7807 */ /* 0x000fe40005000000 */
[----:B------:R-:W-:Y:S01]  /*0ca0*/  DFMA R16, R18, -R8, 1 ;  /* 0x3ff000001210742b */ /* 0x000fe20000000808 */
[----:B------:R-:W-:Y:S02]  /*0cb0*/  FSETP.GEU.AND P2, PT, |R13|, 1.469367938527859385e-39, PT ;  /* 0x001000000d00780b */ /* 0x000fe40003f4e200 */
[----:B------:R-:W-:-:S05]  /*0cc0*/  LOP3.LUT R15, R15, 0x800fffff, R13, 0xf8, !PT ;  /* 0x800fffff0f0f7812 */ /* 0x000fca00078ef80d */
[----:B------:R-:W-:-:S06]  /*0cd0*/  DFMA R16, R18, R16, R18 ;  /* 0x000000101210722b */ /* 0x000fcc0000000012 */
[----:B------:R-:W-:Y:S05]  /*0ce0*/  @P2 BRA `(.L_x_16) ;  /* 0x0000000000202947 */ /* 0x000fea0003800000 */
[----:B------:R-:W-:-:S04]  /*0cf0*/  LOP3.LUT R18, R11, 0x7ff00000, RZ, 0xc0, !PT ;  /* 0x7ff000000b127812 */ /* 0x000fc800078ec0ff */
[----:B------:R-:W-:Y:S01]  /*0d00*/  ISETP.GE.U32.AND P2, PT, R3, R18, PT ;  /* 0x000000120300720c */ /* 0x000fe20003f46070 */
[----:B------:R-:W-:-:S03]  /*0d10*/  IMAD.MOV.U32 R18, RZ, RZ, RZ ;  /* 0x000000ffff127224 */ /* 0x000fc600078e00ff */
[----:B------:R-:W-:-:S04]  /*0d20*/  SEL R5, R4, 0x63400000, !P2 ;  /* 0x6340000004057807 */ /* 0x000fc80005000000 */
[----:B------:R-:W-:-:S04]  /*0d30*/  LOP3.LUT R5, R5, 0x80000000, R13, 0xf8, !PT ;  /* 0x8000000005057812 */ /* 0x000fc800078ef80d */
[----:B------:R-:W-:-:S06]  /*0d40*/  LOP3.LUT R19, R5, 0x100000, RZ, 0xfc, !PT ;  /* 0x0010000005137812 */ /* 0x000fcc00078efcff */
[----:B------:R-:W-:-:S10]  /*0d50*/  DFMA R14, R14, 2, -R18 ;  /* 0x400000000e0e782b */ /* 0x000fd40000000812 */
[----:B------:R-:W-:-:S07]  /*0d60*/  LOP3.LUT R5, R15, 0x7ff00000, RZ, 0xc0, !PT ;  /* 0x7ff000000f057812 */ /* 0x000fce00078ec0ff */
.L_x_16:
[----:B------:R-:W-:Y:S01]  /*0d70*/  @!P0 LOP3.LUT R0, R9, 0x7ff00000, RZ, 0xc0, !PT ;  /* 0x7ff0000009008812 */ /* 0x000fe200078ec0ff */
[----:B------:R-:W-:Y:S01]  /*0d80*/  VIADD R20, R5, 0xffffffff ;  /* 0xffffffff05147836 */ /* 0x000fe20000000000 */
[----:B------:R-:W-:Y:S01]  /*0d90*/  DMUL R18, R16, R14 ;  /* 0x0000000e10127228 */ /* 0x000fe20000000000 */
[----:B------:R-:W-:Y:S02]  /*0da0*/  BSSY.RECONVERGENT B2, `(.L_x_17) ;  /* 0x0000037000027945 */ /* 0x000fe40003800200 */
[----:B------:R-:W-:Y:S01]  /*0db0*/  VIADD R24, R0, 0xffffffff ;  /* 0xffffffff00187836 */ /* 0x000fe20000000000 */
[----:B------:R-:W-:-:S04]  /*0dc0*/  ISETP.GT.U32.AND P0, PT, R20, 0x7feffffe, PT ;  /* 0x7feffffe1400780c */ /* 0x000fc80003f04070 */
[----:B------:R-:W-:Y:S01]  /*0dd0*/  ISETP.GT.U32.OR P0, PT, R24, 0x7feffffe, P0 ;  /* 0x7feffffe1800780c */ /* 0x000fe20000704470 */
[----:B------:R-:W-:-:S08]  /*0de0*/  DFMA R20, R18, -R8, R14 ;  /* 0x800000081214722b */ /* 0x000fd0000000000e */
[----:B------:R-:W-:-:S04]  /*0df0*/  DFMA R20, R16, R20, R18 ;  /* 0x000000141014722b */ /* 0x000fc80000000012 */
[----:B------:R-:W-:Y:S07]  /*0e00*/  @P0 BRA `(.L_x_18) ;  /* 0x00000000006c0947 */ /* 0x000fee0003800000 */
[----:B------:R-:W-:-:S04]  /*0e10*/  LOP3.LUT R12, R11, 0x7ff00000, RZ, 0xc0, !PT ;  /* 0x7ff000000b0c7812 */ /* 0x000fc800078ec0ff */
[CC--:B------:R-:W-:Y:S02]  /*0e20*/  VIADDMNMX R0, R3.reuse, -R12.reuse, 0xb9600000, !PT ;  /* 0xb960000003007446 */ /* 0x0c0fe4000780090c */
[----:B------:R-:W-:Y:S02]  /*0e30*/  ISETP.GE.U32.AND P0, PT, R3, R12, PT ;  /* 0x0000000c0300720c */ /* 0x000fe40003f06070 */
[----:B------:R-:W-:Y:S02]  /*0e40*/  VIMNMX R0, PT, PT, R0, 0x46a00000, PT ;  /* 0x46a0000000007848 */ /* 0x000fe40003fe0100 */
[----:B------:R-:W-:Y:S01]  /*0e50*/  SEL R3, R4, 0x63400000, !P0 ;  /* 0x6340000004037807 */ /* 0x000fe20004000000 */
[----:B------:R-:W-:-:S04]  /*0e60*/  IMAD.MOV.U32 R4, RZ, RZ, RZ ;  /* 0x000000ffff047224 */ /* 0x000fc800078e00ff */
[----:B------:R-:W-:-:S04]  /*0e70*/  IMAD.IADD R0, R0, 0x1, -R3 ;  /* 0x0000000100007824 */ /* 0x000fc800078e0a03 */
[----:B------:R-:W-:-:S06]  /*0e80*/  VIADD R5, R0, 0x7fe00000 ;  /* 0x7fe0000000057836 */ /* 0x000fcc0000000000 */
[----:B------:R-:W-:-:S10]  /*0e90*/  DMUL R16, R20, R4 ;  /* 0x0000000414107228 */ /* 0x000fd40000000000 */
[----:B------:R-:W-:-:S13]  /*0ea0*/  FSETP.GTU.AND P0, PT, |R17|, 1.469367938527859385e-39, PT ;  /* 0x001000001100780b */ /* 0x000fda0003f0c200 */
[----:B------:R-:W-:Y:S05]  /*0eb0*/  @P0 BRA `(.L_x_19) ;  /* 0x0000000000940947 */ /* 0x000fea0003800000 */
[----:B------:R-:W-:-:S06]  /*0ec0*/  DFMA R8, R20, -R8, R14 ;  /* 0x800000081408722b */ /* 0x000fcc000000000e */
[----:B------:R-:W-:-:S04]  /*0ed0*/  MOV R8, RZ ;  /* 0x000000ff00087202 */ /* 0x000fc80000000f00 */
[C---:B------:R-:W-:Y:S02]  /*0ee0*/  FSETP.NEU.AND P0, PT, R9.reuse, RZ, PT ;  /* 0x000000ff0900720b */ /* 0x040fe40003f0d000 */
[----:B------:R-:W-:-:S04]  /*0ef0*/  LOP3.LUT R11, R9, 0x80000000, R11, 0x48, !PT ;  /* 0x80000000090b7812 */ /* 0x000fc800078e480b */
[----:B------:R-:W-:-:S07]  /*0f00*/  LOP3.LUT R9, R11, R5, RZ, 0xfc, !PT ;  /* 0x000000050b097212 */ /* 0x000fce00078efcff */
[----:B------:R-:W-:Y:S05]  /*0f10*/  @!P0 BRA `(.L_x_19) ;  /* 0x00000000007c8947 */ /* 0x000fea0003800000 */
[----:B------:R-:W-:Y:S01]  /*0f20*/  IMAD.MOV R5, RZ, RZ, -R0 ;  /* 0x000000ffff057224 */ /* 0x000fe200078e0a00 */
[----:B------:R-:W-:Y:S01]  /*0f30*/  DMUL.RP R8, R20, R8 ;  /* 0x0000000814087228 */ /* 0x000fe20000008000 */
[----:B------:R-:W-:Y:S01]  /*0f40*/  IMAD.MOV.U32 R4, RZ, RZ, RZ ;  /* 0x000000ffff047224 */ /* 0x000fe200078e00ff */
[----:B------:R-:W-:-:S05]  /*0f50*/  IADD3 R3, PT, PT, -R0, -0x43300000, RZ ;  /* 0xbcd0000000037810 */ /* 0x000fca0007ffe1ff */
[----:B------:R-:W-:-:S03]  /*0f60*/  DFMA R4, R16, -R4, R20 ;  /* 0x800000041004722b */ /* 0x000fc60000000014 */
[----:B------:R-:W-:-:S07]  /*0f70*/  LOP3.LUT R11, R9, R11, RZ, 0x3c, !PT ;  /* 0x0000000b090b7212 */ /* 0x000fce00078e3cff */
[----:B------:R-:W-:-:S04]  /*0f80*/  FSETP.NEU.AND P0, PT, |R5|, R3, PT ;  /* 0x000000030500720b */ /* 0x000fc80003f0d200 */
[----:B------:R-:W-:Y:S02]  /*0f90*/  FSEL R16, R8, R16, !P0 ;  /* 0x0000001008107208 */ /* 0x000fe40004000000 */
[----:B------:R-:W-:Y:S01]  /*0fa0*/  FSEL R17, R11, R17, !P0 ;  /* 0x000000110b117208 */ /* 0x000fe20004000000 */
[----:B------:R-:W-:Y:S06]  /*0fb0*/  BRA `(.L_x_19) ;  /* 0x0000000000547947 */ /* 0x000fec0003800000 */
.L_x_18:
[----:B------:R-:W-:-:S14]  /*0fc0*/  DSETP.NAN.AND P0, PT, R12, R12, PT ;  /* 0x0000000c0c00722a */ /* 0x000fdc0003f08000 */
[----:B------:R-:W-:Y:S05]  /*0fd0*/  @P0 BRA `(.L_x_20) ;  /* 0x0000000000440947 */ /* 0x000fea0003800000 */
[----:B------:R-:W-:-:S14]  /*0fe0*/  DSETP.NAN.AND P0, PT, R10, R10, PT ;  /* 0x0000000a0a00722a */ /* 0x000fdc0003f08000 */
[----:B------:R-:W-:Y:S05]  /*0ff0*/  @P0 BRA `(.L_x_21) ;  /* 0x0000000000300947 */ /* 0x000fea0003800000 */
[----:B------:R-:W-:Y:S01]  /*1000*/  ISETP.NE.AND P0, PT, R5, R0, PT ;  /* 0x000000000500720c */ /* 0x000fe20003f05270 */
[----:B------:R-:W-:Y:S02]  /*1010*/  IMAD.MOV.U32 R16, RZ, RZ, 0x0 ;  /* 0x00000000ff107424 */ /* 0x000fe400078e00ff */
[----:B------:R-:W-:-:S10]  /*1020*/  IMAD.MOV.U32 R17, RZ, RZ, -0x80000 ;  /* 0xfff80000ff117424 */ /* 0x000fd400078e00ff */
[----:B------:R-:W-:Y:S05]  /*1030*/  @!P0 BRA `(.L_x_19) ;  /* 0x0000000000348947 */ /* 0x000fea0003800000 */
[----:B------:R-:W-:Y:S02]  /*1040*/  ISETP.NE.AND P0, PT, R5, 0x7ff00000, PT ;  /* 0x7ff000000500780c */ /* 0x000fe40003f05270 */
[----:B------:R-:W-:Y:S02]  /*1050*/  LOP3.LUT R17, R13, 0x80000000, R11, 0x48, !PT ;  /* 0x800000000d117812 */ /* 0x000fe400078e480b */
[----:B------:R-:W-:-:S13]  /*1060*/  ISETP.EQ.OR P0, PT, R0, RZ, !P0 ;  /* 0x000000ff0000720c */ /* 0x000fda0004702670 */
[----:B------:R-:W-:Y:S01]  /*1070*/  @P0 LOP3.LUT R0, R17, 0x7ff00000, RZ, 0xfc, !PT ;  /* 0x7ff0000011000812 */ /* 0x000fe200078efcff */
[----:B------:R-:W-:Y:S02]  /*1080*/  @!P0 IMAD.MOV.U32 R16, RZ, RZ, RZ ;  /* 0x000000ffff108224 */ /* 0x000fe400078e00ff */
[----:B------:R-:W-:Y:S02]  /*1090*/  @P0 IMAD.MOV.U32 R16, RZ, RZ, RZ ;  /* 0x000000ffff100224 */ /* 0x000fe400078e00ff */
[----:B------:R-:W-:Y:S01]  /*10a0*/  @P0 IMAD.MOV.U32 R17, RZ, RZ, R0 ;  /* 0x000000ffff110224 */ /* 0x000fe200078e0000 */
[----:B------:R-:W-:Y:S06]  /*10b0*/  BRA `(.L_x_19) ;  /* 0x0000000000147947 */ /* 0x000fec0003800000 */
.L_x_21:
[----:B------:R-:W-:Y:S01]  /*10c0*/  LOP3.LUT R17, R11, 0x80000, RZ, 0xfc, !PT ;  /* 0x000800000b117812 */ /* 0x000fe200078efcff */
[----:B------:R-:W-:Y:S01]  /*10d0*/  IMAD.MOV.U32 R16, RZ, RZ, R10 ;  /* 0x000000ffff107224 */ /* 0x000fe200078e000a */
[----:B------:R-:W-:Y:S06]  /*10e0*/  BRA `(.L_x_19) ;  /* 0x0000000000087947 */ /* 0x000fec0003800000 */
.L_x_20:
[----:B------:R-:W-:Y:S01]  /*10f0*/  LOP3.LUT R17, R13, 0x80000, RZ, 0xfc, !PT ;  /* 0x000800000d117812 */ /* 0x000fe200078efcff */
[----:B------:R-:W-:-:S07]  /*1100*/  IMAD.MOV.U32 R16, RZ, RZ, R12 ;  /* 0x000000ffff107224 */ /* 0x000fce00078e000c */
.L_x_19:
[----:B------:R-:W-:Y:S05]  /*1110*/  BSYNC.RECONVERGENT B2 ;  /* 0x0000000000027941 */ /* 0x000fea0003800200 */
.L_x_17:
[----:B------:R-:W-:Y:S02]  /*1120*/  IMAD.MOV.U32 R3, RZ, RZ, 0x0 ;  /* 0x00000000ff037424 */ /* 0x000fe400078e00ff */
[----:B------:R-:W-:Y:S02]  /*1130*/  IMAD.MOV.U32 R4, RZ, RZ, R16 ;  /* 0x000000ffff047224 */ /* 0x000fe400078e0010 */
[----:B------:R-:W-:Y:S01]  /*1140*/  IMAD.MOV.U32 R5, RZ, RZ, R17 ;  /* 0x000000ffff057224 */ /* 0x000fe200078e0011 */
[----:B------:R-:W-:Y:S06]  /*1150*/  RET.REL.NODEC R2 `(_Z8cal_pi_dPdidii) ;  /* 0xffffffec02a87950 */ /* 0x000fec0003c3ffff */
.L_x_22:
[----:B------:R-:W-:-:S00]  /*1160*/  BRA `(.L_x_22) ;  /* 0xfffffffc00fc7947 */ /* 0x000fc0000383ffff */
[----:B------:R-:W-:-:S00]  /*1170*/  NOP ;  /* 0x0000000000007918 */ /* 0x000fc00000000000 */
        /* <DEDUP_REMOVED lines=8> */
.L_x_46:


//--------------------- .text._Z6cal_piPfifii     --------------------------
	.section	.text._Z6cal_piPfifii,"ax",@progbits
	.align	128
        .global         _Z6cal_piPfifii
        .type           _Z6cal_piPfifii,@function
        .size           _Z6cal_piPfifii,(.L_x_47 - _Z6cal_piPfifii)
        .other          _Z6cal_piPfifii,@"STO_CUDA_ENTRY STV_DEFAULT"
_Z6cal_piPfifii:
.text._Z6cal_piPfifii:
        /* <DEDUP_REMOVED lines=11> */
[----:B0-----:R-:W-:-:S05]  /*00b0*/  IMAD.WIDE R8, R6, 0x4, R8 ;  /* 0x0000000406087825 */ /* 0x001fca00078e0208 */
[----:B-1----:R0:W5:Y:S01]  /*00c0*/  LDG.E R5, desc[UR6][R8.64] ;  /* 0x0000000608057981 */ /* 0x002162000c1e1900 */
[----:B--2---:R-:W-:Y:S01]  /*00d0*/  UIMAD UR5, UR5, UR4, URZ ;  /* 0x00000004050572a4 */ /* 0x004fe2000f8e02ff */
[----:B------:R-:W-:Y:S01]  /*00e0*/  BSSY.RECONVERGENT B0, `(.L_x_23) ;  /* 0x0000044000007945 */ /* 0x000fe20003800200 */
[----:B------:R-:W1:Y:S04]  /*00f0*/  LDCU UR4, c[0x0][0x38c] ;  /* 0x00007180ff0477ac */ /* 0x000e680008000800 */
[----:B------:R-:W-:Y:S01]  /*0100*/  VIADD R0, R6, UR5 ;  /* 0x0000000506007c36 */ /* 0x000fe20008000000 */
[----:B------:R-:W-:Y:S01]  /*0110*/  ISETP.NE.U32.AND P2, PT, RZ, UR5, PT ;  /* 0x00000005ff007c0c */ /* 0x000fe2000bf45070 */
[----:B------:R-:W-:Y:S01]  /*0120*/  IMAD R11, RZ, RZ, -UR5 ;  /* 0x80000005ff0b7e24 */ /* 0x000fe2000f8e02ff */
[----:B------:R-:W2:Y:S02]  /*0130*/  I2F.U32.RP R10, UR5 ;  /* 0x00000005000a7d06 */ /* 0x000ea40008209000 */
[----:B------:R-:W-:-:S02]  /*0140*/  ISETP.GE.AND P0, PT, R0, UR8, PT ;  /* 0x0000000800007c0c */ /* 0x000fc4000bf06270 */
[----:B------:R-:W-:Y:S01]  /*0150*/  VIMNMX R7, PT, PT, R0, UR8, !PT ;  /* 0x0000000800077c48 */ /* 0x000fe2000ffe0100 */
[----:B------:R-:W-:Y:S01]  /*0160*/  UMOV UR8, 0x40100000 ;  /* 0x4010000000087882 */ /* 0x000fe20000000000 */
[----:B------:R-:W-:-:S04]  /*0170*/  SEL R4, RZ, 0x1, P0 ;  /* 0x00000001ff047807 */ /* 0x000fc80000000000 */
[----:B------:R-:W-:Y:S01]  /*0180*/  IADD3 R7, PT, PT, R7, -R0, -R4 ;  /* 0x8000000007077210 */ /* 0x000fe20007ffe804 */
[----:B--2---:R-:W2:Y:S02]  /*0190*/  MUFU.RCP R10, R10 ;  /* 0x0000000a000a7308 */ /* 0x004ea40000001000 */
[----:B--2---:R-:W-:-:S06]  /*01a0*/  VIADD R2, R10, 0xffffffe ;  /* 0x0ffffffe0a027836 */ /* 0x004fcc0000000000 */
[----:B------:R2:W3:Y:S02]  /*01b0*/  F2I.FTZ.U32.TRUNC.NTZ R3, R2 ;  /* 0x0000000200037305 */ /* 0x0004e4000021f000 */
[----:B--2---:R-:W-:Y:S02]  /*01c0*/  IMAD.MOV.U32 R2, RZ, RZ, RZ ;  /* 0x000000ffff027224 */ /* 0x004fe400078e00ff */
[----:B---3--:R-:W-:-:S04]  /*01d0*/  IMAD R11, R11, R3, RZ ;  /* 0x000000030b0b7224 */ /* 0x008fc800078e02ff */
[----:B------:R-:W-:-:S06]  /*01e0*/  IMAD.HI.U32 R10, R3, R11, R2 ;  /* 0x0000000b030a7227 */ /* 0x000fcc00078e0002 */
[----:B------:R-:W-:Y:S02]  /*01f0*/  IMAD.HI.U32 R3, R10, R7, RZ ;  /* 0x000000070a037227 */ /* 0x000fe400078e00ff */
[----:B-1----:R-:W1:Y:S01]  /*0200*/  F2F.F64.F32 R10, UR4 ;  /* 0x00000004000a7d10 */ /* 0x002e620008201800 */
[----:B------:R-:W-:Y:S01]  /*0210*/  UMOV UR4, URZ ;  /* 0x000000ff00047c82 */ /* 0x000fe20008000000 */
        /* <DEDUP_REMOVED lines=11> */
[----:B01----:R-:W-:Y:S05]  /*02d0*/  @!P0 BRA `(.L_x_24) ;  /* 0x0000000000908947 */ /* 0x003fea0003800000 */
[----:B------:R-:W-:-:S05]  /*02e0*/  VIADD R0, R7, 0x1 ;  /* 0x0000000107007836 */ /* 0x000fca0000000000 */
[----:B------:R-:W-:-:S05]  /*02f0*/  LOP3.LUT R0, R0, 0x3, RZ, 0xc0, !PT ;  /* 0x0000000300007812 */ /* 0x000fca00078ec0ff */
[----:B------:R-:W-:-:S07]  /*0300*/  IMAD.MOV R24, RZ, RZ, -R0 ;  /* 0x000000ffff187224 */ /* 0x000fce00078e0a00 */
.L_x_27:
[----:B0-----:R-:W0:Y:S01]  /*0310*/  I2F.F64 R2, R6 ;  /* 0x0000000600027312 */ /* 0x001e220000201c00 */
[----:B------:R-:W-:Y:S01]  /*0320*/  MOV R12, 0x1 ;  /* 0x00000001000c7802 */ /* 0x000fe20000000f00 */
[----:B------:R-:W-:Y:S01]  /*0330*/  VIADD R24, R24, 0x1 ;  /* 0x0000000118187836 */ /* 0x000fe20000000000 */
[----:B------:R-:W-:Y:S04]  /*0340*/  BSSY.RECONVERGENT B1, `(.L_x_25) ;  /* 0x0000018000017945 */ /* 0x000fe80003800200 */
[----:B------:R-:W-:Y:S01]  /*0350*/  ISETP.NE.AND P1, PT, R24, RZ, PT ;  /* 0x000000ff1800720c */ /* 0x000fe20003f25270 */
[----:B0-----:R-:W-:-:S08]  /*0360*/  DADD R2, R2, 0.5 ;  /* 0x3fe0000002027429 */ /* 0x001fd00000000000 */
[----:B------:R-:W-:-:S10]  /*0370*/  DMUL R2, R10, R2 ;  /* 0x000000020a027228 */ /* 0x000fd40000000000 */
[----:B------:R-:W0:Y:S02]  /*0380*/  F2F.F32.F64 R2, R2 ;  /* 0x0000000200027310 */ /* 0x000e240000301000 */
[----:B0-----:R-:W-:-:S06]  /*0390*/  FMUL R0, R2, R2 ;  /* 0x0000000202007220 */ /* 0x001fcc0000400000 */
[----:B------:R-:W0:Y:S02]  /*03a0*/  F2F.F64.F32 R14, R0 ;  /* 0x00000000000e7310 */ /* 0x000e240000201800 */
[----:B0-----:R-:W-:-:S06]  /*03b0*/  DADD R14, R14, 1 ;  /* 0x3ff000000e0e7429 */ /* 0x001fcc0000000000 */
        /* <DEDUP_REMOVED lines=11> */
[----:B-1----:R-:W-:Y:S05]  /*0470*/  @P0 BRA `(.L_x_26) ;  /* 0x0000000000100947 */ /* 0x002fea0003800000 */
[----:B------:R-:W-:-:S07]  /*0480*/  MOV R4, 0x4a0 ;  /* 0x000004a000047802 */ /* 0x000fce0000000f00 */
[----:B-----5:R-:W-:Y:S05]  /*0490*/  CALL.REL.NOINC `($__internal_1_$__cuda_sm20_div_rn_f64_full) ;  /* 0x0000000800187944 */ /* 0x020fea0003c00000 */
[----:B------:R-:W-:Y:S02]  /*04a0*/  IMAD.MOV.U32 R2, RZ, RZ, R12 ;  /* 0x000000ffff027224 */ /* 0x000fe400078e000c */
[----:B------:R-:W-:-:S07]  /*04b0*/  IMAD.MOV.U32 R3, RZ, RZ, R13 ;  /* 0x000000ffff037224 */ /* 0x000fce00078e000d */
.L_x_26:
[----:B------:R-:W-:Y:S05]  /*04c0*/  BSYNC.RECONVERGENT B1 ;  /* 0x0000000000017941 */ /* 0x000fea0003800200 */
.L_x_25:
[----:B-----5:R-:W0:Y:S01]  /*04d0*/  F2F.F64.F32 R4, R5 ;  /* 0x0000000500047310 */ /* 0x020e220000201800 */
[----:B------:R-:W-:Y:S01]  /*04e0*/  VIADD R6, R6, UR5 ;  /* 0x0000000506067c36 */ /* 0x000fe20008000000 */
[----:B0-----:R-:W-:-:S06]  /*04f0*/  DADD R2, R4, R2 ;  /* 0x0000000004027229 */ /* 0x001fcc0000000002 */
[----:B------:R0:W1:Y:S01]  /*0500*/  F2F.F32.F64 R5, R2 ;  /* 0x0000000200057310 */ /* 0x0000620000301000 */
[----:B------:R-:W-:Y:S05]  /*0510*/  @P1 BRA `(.L_x_27) ;  /* 0xfffffffc007c1947 */ /* 0x000fea000383ffff */
.L_x_24:
[----:B------:R-:W-:Y:S05]  /*0520*/  BSYNC.RECONVERGENT B0 ;  /* 0x0000000000007941 */ /* 0x000fea0003800200 */
.L_x_23:
[----:B------:R-:W-:Y:S01]  /*0530*/  ISETP.GE.U32.AND P0, PT, R7, 0x3, PT ;  /* 0x000000030700780c */ /* 0x000fe20003f06070 */
[----:B------:R-:W2:Y:S01]  /*0540*/  LDCU UR9, c[0x0][0x388] ;  /* 0x00007100ff0977ac */ /* 0x000ea20008000800 */
[----:B------:R-:W-:Y:S11]  /*0550*/  BSSY.RECONVERGENT B0, `(.L_x_28) ;  /* 0x0000078000007945 */ /* 0x000ff60003800200 */
[----:B------:R-:W-:Y:S05]  /*0560*/  @!P0 BRA `(.L_x_29) ;  /* 0x0000000400d88947 */ /* 0x000fea0003800000 */
.L_x_38:
[----:B0--3--:R-:W0:Y:S01]  /*0570*/  I2F.F64 R2, R6 ;  /* 0x0000000600027312 */ /* 0x009e220000201c00 */
[----:B------:R-:W-:Y:S01]  /*0580*/  IMAD.MOV.U32 R12, RZ, RZ, 0x1 ;  /* 0x00000001ff0c7424 */ /* 0x000fe200078e00ff */
[----:B------:R-:W-:Y:S01]  /*0590*/  BSSY.RECONVERGENT B1, `(.L_x_30) ;  /* 0x0000017000017945 */ /* 0x000fe20003800200 */
        /* <DEDUP_REMOVED lines=17> */
[----:B----4-:R-:W-:Y:S05]  /*06b0*/  @P0 BRA `(.L_x_31) ;  /* 0x0000000000100947 */ /* 0x010fea0003800000 */
[----:B------:R-:W-:-:S07]  /*06c0*/  MOV R4, 0x6e0 ;  /* 0x000006e000047802 */ /* 0x000fce0000000f00 */
[----:B-12--5:R-:W-:Y:S05]  /*06d0*/  CALL.REL.NOINC `($__internal_1_$__cuda_sm20_div_rn_f64_full) ;  /* 0x0000000400887944 */ /* 0x026fea0003c00000 */
[----:B------:R-:W-:Y:S02]  /*06e0*/  IMAD.MOV.U32 R2, RZ, RZ, R12 ;  /* 0x000000ffff027224 */ /* 0x000fe400078e000c */
[----:B------:R-:W-:-:S07]  /*06f0*/  IMAD.MOV.U32 R3, RZ, RZ, R13 ;  /* 0x000000ffff037224 */ /* 0x000fce00078e000d */
.L_x_31:
[----:B--2---:R-:W-:Y:S05]  /*0700*/  BSYNC.RECONVERGENT B1 ;  /* 0x0000000000017941 */ /* 0x004fea0003800200 */
.L_x_30:
[----:B------:R-:W-:Y:S01]  /*0710*/  VIADD R6, R6, UR5 ;  /* 0x0000000506067c36 */ /* 0x000fe20008000000 */
[----:B------:R-:W-:Y:S01]  /*0720*/  MOV R16, 0x1 ;  /* 0x0000000100107802 */ /* 0x000fe20000000f00 */
[----:B-1---5:R-:W0:Y:S01]  /*0730*/  F2F.F64.F32 R4, R5 ;  /* 0x0000000500047310 */ /* 0x022e220000201800 */
[----:B------:R-:W-:Y:S07]  /*0740*/  BSSY.RECONVERGENT B1, `(.L_x_32) ;  /* 0x0000018000017945 */ /* 0x000fee0003800200 */
[----:B------:R-:W1:Y:S01]  /*0750*/  I2F.F64 R12, R6 ;  /* 0x00000006000c7312 */ /* 0x000e620000201c00 */
[----:B0-----:R-:W-:-:S07]  /*0760*/  DADD R2, R4, R2 ;  /* 0x0000000004027229 */ /* 0x001fce0000000002 */
[----:B------:R-:W-:Y:S01]  /*0770*/  F2F.F32.F64 R7, R2 ;  /* 0x0000000200077310 */ /* 0x000fe20000301000 */
[----:B-1----:R-:W-:-:S08]  /*0780*/  DADD R12, R12, 0.5 ;  /* 0x3fe000000c0c7429 */ /* 0x002fd00000000000 */
        /* <DEDUP_REMOVED lines=18> */
[----:B------:R-:W-:Y:S05]  /*08b0*/  CALL.REL.NOINC `($__internal_1_$__cuda_sm20_div_rn_f64_full) ;  /* 0x0000000400107944 */ /* 0x000fea0003c00000 */
.L_x_33:
[----:B------:R-:W-:Y:S05]  /*08c0*/  BSYNC.RECONVERGENT B1 ;  /* 0x0000000000017941 */ /* 0x000fea0003800200 */
.L_x_32:
[----:B------:R-:W-:Y:S01]  /*08d0*/  VIADD R6, R6, UR5 ;  /* 0x0000000506067c36 */ /* 0x000fe20008000000 */
[----:B------:R-:W-:Y:S01]  /*08e0*/  BSSY.RECONVERGENT B1, `(.L_x_34) ;  /* 0x000001c000017945 */ /* 0x000fe20003800200 */
[----:B------:R-:W-:Y:S02]  /*08f0*/  IMAD.MOV.U32 R4, RZ, RZ, 0x1 ;  /* 0x00000001ff047424 */ /* 0x000fe400078e00ff */
[----:B------:R-:W0:Y:S02]  /*0900*/  I2F.F64 R2, R6 ;  /* 0x0000000600027312 */ /* 0x000e240000201c00 */
        /* <DEDUP_REMOVED lines=11> */
[----:B------:R-:W-:Y:S02]  /*09c0*/  DFMA R16, R16, R4, R16 ;  /* 0x000000041010722b */ /* 0x000fe40000000010 */
[----:B------:R-:W0:Y:S06]  /*09d0*/  F2F.F64.F32 R4, R7 ;  /* 0x0000000700047310 */ /* 0x000e2c0000201800 */
[----:B------:R-:W-:-:S08]  /*09e0*/  DMUL R2, R16, 4 ;  /* 0x4010000010027828 */ /* 0x000fd00000000000 */
[----:B------:R-:W-:Y:S02]  /*09f0*/  DFMA R18, -R14, R2, 4 ;  /* 0x401000000e12742b */ /* 0x000fe40000000102 */
[----:B0-----:R-:W-:-:S06]  /*0a00*/  DADD R4, R4, R12 ;  /* 0x0000000004047229 */ /* 0x001fcc000000000c */
[----:B------:R-:W-:-:S04]  /*0a10*/  DFMA R2, R16, R18, R2 ;  /* 0x000000121002722b */ /* 0x000fc80000000002 */
[----:B------:R0:W1:Y:S06]  /*0a20*/  F2F.F32.F64 R5, R4 ;  /* 0x0000000400057310 */ /* 0x00006c0000301000 */
[----:B------:R-:W-:-:S05]  /*0a30*/  FFMA R0, RZ, R15, R3 ;  /* 0x0000000fff007223 */ /* 0x000fca0000000003 */
[----:B------:R-:W-:-:S13]  /*0a40*/  FSETP.GT.AND P0, PT, |R0|, 1.469367938527859385e-39, PT ;  /* 0x001000000000780b */ /* 0x000fda0003f04200 */
[----:B01----:R-:W-:Y:S05]  /*0a50*/  @P0 BRA `(.L_x_35) ;  /* 0x0000000000100947 */ /* 0x003fea0003800000 */
[----:B------:R-:W-:-:S07]  /*0a60*/  MOV R4, 0xa80 ;  /* 0x00000a8000047802 */ /* 0x000fce0000000f00 */
[----:B------:R-:W-:Y:S05]  /*0a70*/  CALL.REL.NOINC `($__internal_1_$__cuda_sm20_div_rn_f64_full) ;  /* 0x0000000000a07944 */ /* 0x000fea0003c00000 */
[----:B------:R-:W-:Y:S02]  /*0a80*/  IMAD.MOV.U32 R2, RZ, RZ, R12 ;  /* 0x000000ffff027224 */ /* 0x000fe400078e000c */
[----:B------:R-:W-:-:S07]  /*0a90*/  IMAD.MOV.U32 R3, RZ, RZ, R13 ;  /* 0x000000ffff037224 */ /* 0x000fce00078e000d */
.L_x_35:
[----:B------:R-:W-:Y:S05]  /*0aa0*/  BSYNC.RECONVERGENT B1 ;  /* 0x0000000000017941 */ /* 0x000fea0003800200 */
.L_x_34:
[----:B------:R-:W-:Y:S01]  /*0ab0*/  VIADD R6, R6, UR5 ;  /* 0x0000000506067c36 */ /* 0x000fe20008000000 */
[----:B------:R-:W0:Y:S01]  /*0ac0*/  F2F.F64.F32 R4, R5 ;  /* 0x0000000500047310 */ /* 0x000e220000201800 */
[----:B------:R-:W-:Y:S01]  /*0ad0*/  IMAD.MOV.U32 R16, RZ, RZ, 0x1 ;  /* 0x00000001ff107424 */ /* 0x000fe200078e00ff */
[----:B------:R-:W-:Y:S06]  /*0ae0*/  BSSY.RECONVERGENT B1, `(.L_x_36) ;  /* 0x0000018000017945 */ /* 0x000fec0003800200 */
        /* <DEDUP_REMOVED lines=23> */
.L_x_37:
[----:B------:R-:W-:Y:S05]  /*0c60*/  BSYNC.RECONVERGENT B1 ;  /* 0x0000000000017941 */ /* 0x000fea0003800200 */
.L_x_36:
[----:B------:R-:W0:Y:S01]  /*0c70*/  F2F.F64.F32 R2, R7 ;  /* 0x0000000700027310 */ /* 0x000e220000201800 */
[----:B------:R-:W-:-:S05]  /*0c80*/  VIADD R6, R6, UR5 ;  /* 0x0000000506067c36 */ /* 0x000fca0008000000 */
[----:B------:R-:W-:Y:S01]  /*0c90*/  ISETP.GE.AND P0, PT, R6, UR9, PT ;  /* 0x0000000906007c0c */ /* 0x000fe2000bf06270 */
[----:B0-----:R-:W-:-:S06]  /*0ca0*/  DADD R2, R2, R12 ;  /* 0x0000000002027229 */ /* 0x001fcc000000000c */
[----:B------:R3:W4:Y:S06]  /*0cb0*/  F2F.F32.F64 R5, R2 ;  /* 0x0000000200057310 */ /* 0x00072c0000301000 */
[----:B------:R-:W-:Y:S05]  /*0cc0*/  @!P0 BRA `(.L_x_38) ;  /* 0xfffffff800288947 */ /* 0x000fea000383ffff */
.L_x_29:
[----:B--2---:R-:W-:Y:S05]  /*0cd0*/  BSYNC.RECONVERGENT B0 ;  /* 0x0000000000007941 */ /* 0x004fea0003800200 */
.L_x_28:
[----:B-1--45:R-:W-:Y:S01]  /*0ce0*/  STG.E desc[UR6][R8.64], R5 ;  /* 0x0000000508007986 */ /* 0x032fe2000c101906 */
[----:B------:R-:W-:Y:S05]  /*0cf0*/  EXIT ;  /* 0x000000000000794d */ /* 0x000fea0003800000 */
        .weak           $__internal_1_$__cuda_sm20_div_rn_f64_full
        .type           $__internal_1_$__cuda_sm20_div_rn_f64_full,@function
        .size           $__internal_1_$__cuda_sm20_div_rn_f64_full,(.L_x_47 - $__internal_1_$__cuda_sm20_div_rn_f64_full)
$__internal_1_$__cuda_sm20_div_rn_f64_full:
[C---:B------:R-:W-:Y:S01]  /*0d00*/  FSETP.GEU.AND P0, PT, |R15|.reuse, 1.469367938527859385e-39, PT ;  /* 0x001000000f00780b */ /* 0x040fe20003f0e200 */
[----:B------:R-:W-:Y:S01]  /*0d10*/  IMAD.U32 R17, RZ, RZ, UR8 ;  /* 0x00000008ff117e24 */ /* 0x000fe2000f8e00ff */
[C---:B------:R-:W-:Y:S01]  /*0d20*/  LOP3.LUT R12, R15.reuse, 0x800fffff, RZ, 0xc0, !PT ;  /* 0x800fffff0f0c7812 */ /* 0x040fe200078ec0ff */
[----:B------:R-:W-:Y:S01]  /*0d30*/  IMAD.U32 R16, RZ, RZ, UR4 ;  /* 0x00000004ff107e24 */ /* 0x000fe2000f8e00ff */
[----:B------:R-:W-:Y:S02]  /*0d40*/  MOV R2, 0x1 ;  /* 0x0000000100027802 */ /* 0x000fe40000000f00 */
[----:B------:R-:W-:Y:S01]  /*0d50*/  LOP3.LUT R13, R12, 0x3ff00000, RZ, 0xfc, !PT ;  /* 0x3ff000000c0d7812 */ /* 0x000fe200078efcff */
[----:B------:R-:W-:Y:S01]  /*0d60*/  IMAD.MOV.U32 R12, RZ, RZ, R14 ;  /* 0x000000ffff0c7224 */ /* 0x000fe200078e000e */
[----:B------:R-:W-:Y:S01]  /*0d70*/  LOP3.LUT R26, R15, 0x7ff00000, RZ, 0xc0, !PT ;  /* 0x7ff000000f1a7812 */ /* 0x000fe200078ec0ff */
[----:B------:R-:W-:-:S04]  /*0d80*/  IMAD.MOV.U32 R18, RZ, RZ, R16 ;  /* 0x000000ffff127224 */ /* 0x000fc800078e0010 */
[----:B------:R-:W-:-:S06]  /*0d90*/  @!P0 DMUL R12, R14, 8.98846567431157953865e+307 ;  /* 0x7fe000000e0c8828 */ /* 0x000fcc0000000000 */
[----:B------:R-:W0:Y:S02]  /*0da0*/  MUFU.RCP64H R3, R13 ;  /* 0x0000000d00037308 */ /* 0x000e240000001800 */
[----:B0-----:R-:W-:-:S08]  /*0db0*/  DFMA R20, R2, -R12, 1 ;  /* 0x3ff000000214742b */ /* 0x001fd0000000080c */
[----:B------:R-:W-:-:S08]  /*0dc0*/  DFMA R20, R20, R20, R20 ;  /* 0x000000141414722b */ /* 0x000fd00000000014 */
[----:B------:R-:W-:Y:S01]  /*0dd0*/  DFMA R20, R2, R20, R2 ;  /* 0x000000140214722b */ /* 0x000fe20000000002 */
[----:B------:R-:W-:Y:S01]  /*0de0*/  LOP3.LUT R3, R17, 0x7ff00000, RZ, 0xc0, !PT ;  /* 0x7ff0000011037812 */ /* 0x000fe200078ec0ff */
[----:B------:R-:W-:-:S03]  /*0df0*/  IMAD.MOV.U32 R2, RZ, RZ, 0x1ca00000 ;  /* 0x1ca00000ff027424 */ /* 0x000fc600078e00ff */
[----:B------:R-:W-:Y:S01]  /*0e00*/  ISETP.GE.U32.AND P2, PT, R3, R26, PT ;  /* 0x0000001a0300720c */ /* 0x000fe20003f46070 */
[----:B------:R-:W-:Y:S02]  /*0e10*/  IMAD.MOV.U32 R0, RZ, RZ, R3 ;  /* 0x000000ffff007224 */ /* 0x000fe400078e0003 */
[----:B------:R-:W-:Y:S01]  /*0e20*/  DFMA R28, R20, -R12, 1 ;  /* 0x3ff00000141c742b */ /* 0x000fe2000000080c */
[----:B------:R-:W-:Y:S02]  /*0e30*/  SEL R19, R2, 0x63400000, !P2 ;  /* 0x6340000002137807 */ /* 0x000fe40005000000 */
[----:B------:R-:W-:Y:S02]  /*0e40*/  FSETP.GEU.AND P2, PT, |R17|, 1.469367938527859385e-39, PT ;  /* 0x001000001100780b */ /* 0x000fe40003f4e200 */
[----:B------:R-:W-:-:S03]  /*0e50*/  LOP3.LUT R19, R19, 0x800fffff, R17, 0xf8, !PT ;  /* 0x800fffff13137812 */ /* 0x000fc600078ef811 */
[----:B------:R-:W-:-:S08]  /*0e60*/  DFMA R28, R20, R28, R20 ;  /* 0x0000001c141c722b */ /* 0x000fd00000000014 */
[----:B------:R-:W-:Y:S05]  /*0e70*/  @P2 BRA `(.L_x_39) ;  /* 0x0000000000202947 */ /* 0x000fea0003800000 */
[----:B------:R-:W-:Y:S01]  /*0e80*/  LOP3.LUT R0, R15, 0x7ff00000, RZ, 0xc0, !PT ;  /* 0x7ff000000f007812 */ /* 0x000fe200078ec0ff */
[----:B------:R-:W-:-:S03]  /*0e90*/  IMAD.MOV.U32 R20, RZ, RZ, RZ ;  /* 0x000000ffff147224 */ /* 0x000fc600078e00ff */
[----:B------:R-:W-:-:S04]  /*0ea0*/  ISETP.GE.U32.AND P2, PT, R3, R0, PT ;  /* 0x000000000300720c */ /* 0x000fc80003f46070 */
[----:B------:R-:W-:-:S04]  /*0eb0*/  SEL R21, R2, 0x63400000, !P2 ;  /* 0x6340000002157807 */ /* 0x000fc80005000000 */
[----:B------:R-:W-:-:S04]  /*0ec0*/  LOP3.LUT R21, R21, 0x80000000, R17, 0xf8, !PT ;  /* 0x8000000015157812 */ /* 0x000fc800078ef811 */
[----:B------:R-:W-:-:S06]  /*0ed0*/  LOP3.LUT R21, R21, 0x100000, RZ, 0xfc, !PT ;  /* 0x0010000015157812 */ /* 0x000fcc00078efcff */
[----:B------:R-:W-:-:S10]  /*0ee0*/  DFMA R18, R18, 2, -R20 ;  /* 0x400000001212782b */ /* 0x000fd40000000814 */
[----:B------:R-:W-:-:S07]  /*0ef0*/  LOP3.LUT R0, R19, 0x7ff00000, RZ, 0xc0, !PT ;  /* 0x7ff0000013007812 */ /* 0x000fce00078ec0ff */
.L_x_39:
[----:B------:R-:W-:Y:S01]  /*0f00*/  DMUL R20, R28, R18 ;  /* 0x000000121c147228 */ /* 0x000fe20000000000 */
[----:B------:R-:W-:Y:S01]  /*0f10*/  @!P0 LOP3.LUT R26, R13, 0x7ff00000, RZ, 0xc0, !PT ;  /* 0x7ff000000d1a8812 */ /* 0x000fe200078ec0ff */
[----:B------:R-:W-:Y:S06]  /*0f20*/  BSSY.RECONVERGENT B2, `(.L_x_40) ;  /* 0x0000038000027945 */ /* 0x000fec0003800200 */
[----:B------:R-:W-:-:S08]  /*0f30*/  DFMA R22, R20, -R12, R18 ;  /* 0x8000000c1416722b */ /* 0x000fd00000000012 */
[----:B------:R-:W-:Y:S01]  /*0f40*/  DFMA R22, R28, R22, R20 ;  /* 0x000000161c16722b */ /* 0x000fe20000000014 */
[----:B------:R-:W-:Y:S02]  /*0f50*/  VIADD R20, R0, 0xffffffff ;  /* 0xffffffff00147836 */ /* 0x000fe40000000000 */
[----:B------:R-:W-:-:S03]  /*0f60*/  VIADD R21, R26, 0xffffffff ;  /* 0xffffffff1a157836 */ /* 0x000fc60000000000 */
[----:B------:R-:W-:-:S04]  /*0f70*/  ISETP.GT.U32.AND P0, PT, R20, 0x7feffffe, PT ;  /* 0x7feffffe1400780c */ /* 0x000fc80003f04070 */
[----:B------:R-:W-:-:S13]  /*0f80*/  ISETP.GT.U32.OR P0, PT, R21, 0x7feffffe, P0 ;  /* 0x7feffffe1500780c */ /* 0x000fda0000704470 */
[----:B------:R-:W-:Y:S05]  /*0f90*/  @P0 BRA `(.L_x_41) ;  /* 0x00000000006c0947 */ /* 0x000fea0003800000 */
[----:B------:R-:W-:-:S04]  /*0fa0*/  LOP3.LUT R16, R15, 0x7ff00000, RZ, 0xc0, !PT ;  /* 0x7ff000000f107812 */ /* 0x000fc800078ec0ff */
[CC--:B------:R-:W-:Y:S02]  /*0fb0*/  VIADDMNMX R0, R3.reuse, -R16.reuse, 0xb9600000, !PT ;  /* 0xb960000003007446 */ /* 0x0c0fe40007800910 */
[----:B------:R-:W-:Y:S01]  /*0fc0*/  ISETP.GE.U32.AND P0, PT, R3, R16, PT ;  /* 0x000000100300720c */ /* 0x000fe20003f06070 */
[----:B------:R-:W-:Y:S01]  /*0fd0*/  IMAD.MOV.U32 R16, RZ, RZ, RZ ;  /* 0x000000ffff107224 */ /* 0x000fe200078e00ff */
[----:B------:R-:W-:Y:S02]  /*0fe0*/  VIMNMX R0, PT, PT, R0, 0x46a00000, PT ;  /* 0x46a0000000007848 */ /* 0x000fe40003fe0100 */
[----:B------:R-:W-:-:S04]  /*0ff0*/  SEL R3, R2, 0x63400000, !P0 ;  /* 0x6340000002037807 */ /* 0x000fc80004000000 */
[----:B------:R-:W-:-:S05]  /*1000*/  IADD3 R0, PT, PT, -R3, R0, RZ ;  /* 0x0000000003007210 */ /* 0x000fca0007ffe1ff */
[----:B------:R-:W-:-:S06]  /*1010*/  VIADD R17, R0, 0x7fe00000 ;  /* 0x7fe0000000117836 */ /* 0x000fcc0000000000 */
[----:B------:R-:W-:-:S10]  /*1020*/  DMUL R2, R22, R16 ;  /* 0x0000001016027228 */ /* 0x000fd40000000000 */
[----:B------:R-:W-:-:S13]  /*1030*/  FSETP.GTU.AND P0, PT, |R3|, 1.469367938527859385e-39, PT ;  /* 0x001000000300780b */ /* 0x000fda0003f0c200 */
[----:B------:R-:W-:Y:S05]  /*1040*/  @P0 BRA `(.L_x_42) ;  /* 0x0000000000940947 */ /* 0x000fea0003800000 */
[----:B------:R-:W-:Y:S01]  /*1050*/  DFMA R12, R22, -R12, R18 ;  /* 0x8000000c160c722b */ /* 0x000fe20000000012 */
[----:B------:R-:W-:-:S09]  /*1060*/  IMAD.MOV.U32 R16, RZ, RZ, RZ ;  /* 0x000000ffff107224 */ /* 0x000fd200078e00ff */
[C---:B------:R-:W-:Y:S02]  /*1070*/  FSETP.NEU.AND P0, PT, R13.reuse, RZ, PT ;  /* 0x000000ff0d00720b */ /* 0x040fe40003f0d000 */
[----:B------:R-:W-:-:S04]  /*1080*/  LOP3.LUT R15, R13, 0x80000000, R15, 0x48, !PT ;  /* 0x800000000d0f7812 */ /* 0x000fc800078e480f */
[----:B------:R-:W-:-:S07]  /*1090*/  LOP3.LUT R17, R15, R17, RZ, 0xfc, !PT ;  /* 0x000000110f117212 */ /* 0x000fce00078efcff */
[----:B------:R-:W-:Y:S05]  /*10a0*/  @!P0 BRA `(.L_x_42) ;  /* 0x00000000007c8947 */ /* 0x000fea0003800000 */
[----:B------:R-:W-:Y:S01]  /*10b0*/  IMAD.MOV R13, RZ, RZ, -R0 ;  /* 0x000000ffff0d7224 */ /* 0x000fe200078e0a00 */
[----:B------:R-:W-:Y:S01]  /*10c0*/  DMUL.RP R16, R22, R16 ;  /* 0x0000001016107228 */ /* 0x000fe20000008000 */
[----:B------:R-:W-:-:S06]  /*10d0*/  IMAD.MOV.U32 R12, RZ, RZ, RZ ;  /* 0x000000ffff0c7224 */ /* 0x000fcc00078e00ff */
[----:B------:R-:W-:-:S03]  /*10e0*/  DFMA R12, R2, -R12, R22 ;  /* 0x8000000c020c722b */ /* 0x000fc60000000016 */
[----:B------:R-:W-:-:S03]  /*10f0*/  LOP3.LUT R15, R17, R15, RZ, 0x3c, !PT ;  /* 0x0000000f110f7212 */ /* 0x000fc600078e3cff */
[----:B------:R-:W-:-:S04]  /*1100*/  IADD3 R12, PT, PT, -R0, -0x43300000, RZ ;  /* 0xbcd00000000c7810 */ /* 0x000fc80007ffe1ff */
[----:B------:R-:W-:-:S04]  /*1110*/  FSETP.NEU.AND P0, PT, |R13|, R12, PT ;  /* 0x0000000c0d00720b */ /* 0x000fc80003f0d200 */
[----:B------:R-:W-:Y:S02]  /*1120*/  FSEL R2, R16, R2, !P0 ;  /* 0x0000000210027208 */ /* 0x000fe40004000000 */
[----:B------:R-:W-:Y:S01]  /*1130*/  FSEL R3, R15, R3, !P0 ;  /* 0x000000030f037208 */ /* 0x000fe20004000000 */
[----:B------:R-:W-:Y:S06]  /*1140*/  BRA `(.L_x_42) ;  /* 0x0000000000547947 */ /* 0x000fec0003800000 */
.L_x_41:
        /* <DEDUP_REMOVED lines=12> */
[----:B------:R-:W-:Y:S01]  /*1210*/  @!P0 IMAD.MOV.U32 R2, RZ, RZ, RZ ;  /* 0x000000ffff028224 */ /* 0x000fe200078e00ff */
[----:B------:R-:W-:-:S03]  /*1220*/  @P0 MOV R2, RZ ;  /* 0x000000ff00020202 */ /* 0x000fc60000000f00 */
[----:B------:R-:W-:Y:S01]  /*1230*/  @P0 IMAD.MOV.U32 R3, RZ, RZ, R0 ;  /* 0x000000ffff030224 */ /* 0x000fe200078e0000 */
[----:B------:R-:W-:Y:S06]  /*1240*/  BRA `(.L_x_42) ;  /* 0x0000000000147947 */ /* 0x000fec0003800000 */
.L_x_44:
[----:B------:R-:W-:Y:S01]  /*1250*/  LOP3.LUT R3, R15, 0x80000, RZ, 0xfc, !PT ;  /* 0x000800000f037812 */ /* 0x000fe200078efcff */
[----:B------:R-:W-:Y:S01]  /*1260*/  IMAD.MOV.U32 R2, RZ, RZ, R14 ;  /* 0x000000ffff027224 */ /* 0x000fe200078e000e */
[----:B------:R-:W-:Y:S06]  /*1270*/  BRA `(.L_x_42) ;  /* 0x0000000000087947 */ /* 0x000fec0003800000 */
.L_x_43:
[----:B------:R-:W-:Y:S01]  /*1280*/  LOP3.LUT R3, R17, 0x80000, RZ, 0xfc, !PT ;  /* 0x0008000011037812 */ /* 0x000fe200078efcff */
[----:B------:R-:W-:-:S07]  /*1290*/  IMAD.MOV.U32 R2, RZ, RZ, R16 ;  /* 0x000000ffff027224 */ /* 0x000fce00078e0010 */
.L_x_42:
[----:B------:R-:W-:Y:S05]  /*12a0*/  BSYNC.RECONVERGENT B2 ;  /* 0x0000000000027941 */ /* 0x000fea0003800200 */
.L_x_40:
[----:B------:R-:W-:Y:S02]  /*12b0*/  IMAD.MOV.U32 R12, RZ, RZ, R2 ;  /* 0x000000ffff0c7224 */ /* 0x000fe400078e0002 */
[----:B------:R-:W-:Y:S02]  /*12c0*/  IMAD.MOV.U32 R13, RZ, RZ, R3 ;  /* 0x000000ffff0d7224 */ /* 0x000fe400078e0003 */
[----:B------:R-:W-:Y:S02]  /*12d0*/  IMAD.MOV.U32 R2, RZ, RZ, R4 ;  /* 0x000000ffff027224 */ /* 0x000fe400078e0004 */
[----:B------:R-:W-:-:S04]  /*12e0*/  IMAD.MOV.U32 R3, RZ, RZ, 0x0 ;  /* 0x00000000ff037424 */ /* 0x000fc800078e00ff */
[----:B------:R-:W-:Y:S05]  /*12f0*/  RET.REL.NODEC R2 `(_Z6cal_piPfifii) ;  /* 0xffffffec02407950 */ /* 0x000fea0003c3ffff */
.L_x_45:
        /* <DEDUP_REMOVED lines=16> */
.L_x_47:


//--------------------- .nv.shared.reserved.0     --------------------------
	.section	.nv.shared.reserved.0,"aw",@nobits
	.weak		__nv_reservedSMEM_offset_0_alias
	.size		__nv_reservedSMEM_offset_0_alias, 0, 64
	.other		__nv_reservedSMEM_offset_0_alias,@"STO_CUDA_RESERVED_SHARED STV_DEFAULT"
__nv_reservedSMEM_offset_0_alias:
	.zero		0
	.zero		64


//--------------------- .nv.constant0._Z8cal_pi_dPdidii --------------------------
	.section	.nv.constant0._Z8cal_pi_dPdidii,"a",@progbits
	.sectionflags	@""
	.align	4
.nv.constant0._Z8cal_pi_dPdidii:
	.zero		928


//--------------------- .nv.constant0._Z6cal_piPfifii --------------------------
	.section	.nv.constant0._Z6cal_piPfifii,"a",@progbits
	.sectionflags	@""
	.align	4
.nv.constant0._Z6cal_piPfifii:
	.zero		920


//--------------------- SYMBOLS --------------------------

	.type		.nv.reservedSmem.offset0,@object
	.size		.nv.reservedSmem.offset0,0x4
